//
// Generated by NVIDIA NVVM Compiler
//
// Compiler Build ID: CL-36424714
// Cuda compilation tools, release 13.0, V13.0.88
// Based on NVVM 20.0.0
//

.version 9.0
.target sm_100
.address_size 64

	// .globl	_Z4testIyEvPT_
.global .align 4 .b8 d_error[4];
// _ZZ3foovE7share_v has been demoted
// _ZZ5foo_2vE7share_v has been demoted
// _ZZ5foo_3vE7share_v has been demoted
.global .align 4 .b8 dmem[400];
// _ZZ10mykernel_1PhlPjE4temp has been demoted
// _ZZ18histogram256KernelvE6s_Hist has been demoted
.global .align 4 .u32 g_mutex;
// _ZZ13atomicInc_foovE7share_v has been demoted
.extern .shared .align 16 .b8 share_array[];
.extern .shared .align 16 .b8 share[];
.extern .shared .align 16 .b8 sm[];

.visible .entry _Z4testIyEvPT_(
	.param .u64 .ptr .align 1 _Z4testIyEvPT__param_0
)
{
	.reg .b32 	%r<2>;
	.reg .b64 	%rd<8>;

	ld.param.u64 	%rd1, [_Z4testIyEvPT__param_0];
	cvta.to.global.u64 	%rd2, %rd1;
	mov.u32 	%r1, %tid.x;
	cvt.u64.u32 	%rd3, %r1;
	atom.global.add.u64 	%rd4, [%rd2], %rd3;
	atom.global.exch.b64 	%rd5, [%rd2+16], %rd3;
	add.s64 	%rd6, %rd3, -1;
	atom.relaxed.global.cas.b64 	%rd7, [%rd2+56], %rd6, %rd3;
	ret;

}
	// .globl	_Z4testIfEvPT_
.visible .entry _Z4testIfEvPT_(
	.param .u64 .ptr .align 1 _Z4testIfEvPT__param_0
)
{
	.reg .b32 	%r<4>;
	.reg .b32 	%f<3>;
	.reg .b64 	%rd<3>;

	ld.param.u64 	%rd1, [_Z4testIfEvPT__param_0];
	cvta.to.global.u64 	%rd2, %rd1;
	mov.u32 	%r1, %tid.x;
	cvt.rn.f32.u32 	%f1, %r1;
	atom.global.add.f32 	%f2, [%rd2], %f1;
	mov.b32 	%r2, %f1;
	atom.global.exch.b32 	%r3, [%rd2+8], %r2;
	ret;

}
	// .globl	_Z4testIdEvPT_
.visible .entry _Z4testIdEvPT_(
	.param .u64 .ptr .align 1 _Z4testIdEvPT__param_0
)
{
	.reg .b32 	%r<2>;
	.reg .b64 	%rd<3>;
	.reg .b64 	%fd<3>;

	ld.param.u64 	%rd1, [_Z4testIdEvPT__param_0];
	cvta.to.global.u64 	%rd2, %rd1;
	mov.u32 	%r1, %tid.x;
	cvt.rn.f64.u32 	%fd1, %r1;
	atom.global.add.f64 	%fd2, [%rd2], %fd1;
	ret;

}
	// .globl	_Z3foov
.visible .entry _Z3foov()
{
	.reg .pred 	%p<7>;
	.reg .b32 	%r<54>;
	// demoted variable
	.shared .align 4 .u32 _ZZ3foovE7share_v;
	mov.u32 	%r53, %tid.x;
	setp.gt.u32 	%p1, %r53, 63;
	@%p1 bra 	$L__BB3_7;
	mov.u32 	%r2, %ntid.x;
	add.s32 	%r22, %r53, %r2;
	max.u32 	%r23, %r22, 64;
	setp.lt.u32 	%p2, %r22, 64;
	selp.u32 	%r24, 1, 0, %p2;
	add.s32 	%r25, %r22, %r24;
	sub.s32 	%r26, %r23, %r25;
	div.u32 	%r27, %r26, %r2;
	add.s32 	%r3, %r27, %r24;
	and.b32  	%r28, %r3, 3;
	setp.eq.s32 	%p3, %r28, 3;
	@%p3 bra 	$L__BB3_4;
	add.s32 	%r29, %r3, 1;
	and.b32  	%r30, %r29, 3;
	shl.b32 	%r31, %r53, 2;
	mov.u32 	%r32, share_array;
	add.s32 	%r50, %r32, %r31;
	shl.b32 	%r5, %r2, 2;
	neg.s32 	%r49, %r30;
	mad.lo.s32 	%r53, %r2, %r30, %r53;
$L__BB3_3:
	.pragma "nounroll";
	atom.shared.add.u32 	%r33, [%r50], 1;
	atom.shared.add.u32 	%r34, [share_array], 1;
	add.s32 	%r50, %r50, %r5;
	add.s32 	%r49, %r49, 1;
	setp.ne.s32 	%p4, %r49, 0;
	@%p4 bra 	$L__BB3_3;
$L__BB3_4:
	setp.lt.u32 	%p5, %r3, 3;
	@%p5 bra 	$L__BB3_7;
	shl.b32 	%r13, %r2, 2;
	shl.b32 	%r35, %r53, 2;
	mov.u32 	%r36, share_array;
	add.s32 	%r52, %r36, %r35;
	shl.b32 	%r15, %r2, 4;
	shl.b32 	%r16, %r2, 3;
	mul.lo.s32 	%r17, %r2, 12;
$L__BB3_6:
	atom.shared.add.u32 	%r37, [%r52], 1;
	atom.shared.add.u32 	%r38, [share_array], 1;
	add.s32 	%r39, %r52, %r13;
	atom.shared.add.u32 	%r40, [%r39], 1;
	atom.shared.add.u32 	%r41, [share_array], 1;
	add.s32 	%r42, %r52, %r16;
	atom.shared.add.u32 	%r43, [%r42], 1;
	atom.shared.add.u32 	%r44, [share_array], 1;
	add.s32 	%r45, %r52, %r17;
	atom.shared.add.u32 	%r46, [%r45], 1;
	atom.shared.add.u32 	%r47, [share_array], 1;
	add.s32 	%r53, %r53, %r13;
	add.s32 	%r52, %r52, %r15;
	setp.lt.u32 	%p6, %r53, 64;
	@%p6 bra 	$L__BB3_6;
$L__BB3_7:
	atom.shared.add.u32 	%r48, [_ZZ3foovE7share_v], 1;
	ret;

}
	// .globl	_Z5foo_2v
.visible .entry _Z5foo_2v()
{
	.reg .pred 	%p<7>;
	.reg .b32 	%r<61>;
	// demoted variable
	.shared .align 4 .u32 _ZZ5foo_2vE7share_v;
	mov.u32 	%r60, %tid.x;
	setp.gt.u32 	%p1, %r60, 63;
	@%p1 bra 	$L__BB4_7;
	mov.u32 	%r2, %ntid.x;
	add.s32 	%r22, %r60, %r2;
	max.u32 	%r23, %r22, 64;
	setp.lt.u32 	%p2, %r22, 64;
	selp.u32 	%r24, 1, 0, %p2;
	add.s32 	%r25, %r22, %r24;
	sub.s32 	%r26, %r23, %r25;
	div.u32 	%r27, %r26, %r2;
	add.s32 	%r3, %r27, %r24;
	and.b32  	%r28, %r3, 3;
	setp.eq.s32 	%p3, %r28, 3;
	@%p3 bra 	$L__BB4_4;
	add.s32 	%r29, %r3, 1;
	and.b32  	%r30, %r29, 3;
	shl.b32 	%r31, %r60, 2;
	mov.u32 	%r32, share_array;
	add.s32 	%r57, %r32, %r31;
	shl.b32 	%r5, %r2, 2;
	neg.s32 	%r56, %r30;
	mad.lo.s32 	%r60, %r2, %r30, %r60;
$L__BB4_3:
	.pragma "nounroll";
	atom.shared.add.u32 	%r33, [%r57], 1;
	atom.shared.add.u32 	%r34, [share_array], 1;
	atom.shared.add.u32 	%r35, [share_array], 1;
	add.s32 	%r57, %r57, %r5;
	add.s32 	%r56, %r56, 1;
	setp.ne.s32 	%p4, %r56, 0;
	@%p4 bra 	$L__BB4_3;
$L__BB4_4:
	setp.lt.u32 	%p5, %r3, 3;
	@%p5 bra 	$L__BB4_7;
	shl.b32 	%r13, %r2, 2;
	shl.b32 	%r36, %r60, 2;
	mov.u32 	%r37, share_array;
	add.s32 	%r59, %r37, %r36;
	shl.b32 	%r15, %r2, 4;
	shl.b32 	%r16, %r2, 3;
	mul.lo.s32 	%r17, %r2, 12;
$L__BB4_6:
	atom.shared.add.u32 	%r38, [%r59], 1;
	atom.shared.add.u32 	%r39, [share_array], 1;
	atom.shared.add.u32 	%r40, [share_array], 1;
	add.s32 	%r41, %r59, %r13;
	atom.shared.add.u32 	%r42, [%r41], 1;
	atom.shared.add.u32 	%r43, [share_array], 1;
	atom.shared.add.u32 	%r44, [share_array], 1;
	add.s32 	%r45, %r59, %r16;
	atom.shared.add.u32 	%r46, [%r45], 1;
	atom.shared.add.u32 	%r47, [share_array], 1;
	atom.shared.add.u32 	%r48, [share_array], 1;
	add.s32 	%r49, %r59, %r17;
	atom.shared.add.u32 	%r50, [%r49], 1;
	atom.shared.add.u32 	%r51, [share_array], 1;
	atom.shared.add.u32 	%r52, [share_array], 1;
	add.s32 	%r60, %r60, %r13;
	add.s32 	%r59, %r59, %r15;
	setp.lt.u32 	%p6, %r60, 64;
	@%p6 bra 	$L__BB4_6;
$L__BB4_7:
	atom.shared.add.u32 	%r53, [_ZZ5foo_2vE7share_v], 1;
	atom.shared.add.u32 	%r54, [_ZZ5foo_2vE7share_v], 1;
	atom.shared.add.u32 	%r55, [_ZZ5foo_2vE7share_v], 1;
	ret;

}
	// .globl	_Z5foo_3v
.visible .entry _Z5foo_3v()
{
	.reg .b32 	%r<2>;
	// demoted variable
	.shared .align 4 .u32 _ZZ5foo_3vE7share_v;
	atom.shared.add.u32 	%r1, [_ZZ5foo_3vE7share_v], 1;
	ret;

}
	// .globl	_Z5foo_4v
.visible .entry _Z5foo_4v()
{
	.reg .b32 	%r<3>;

	atom.shared.add.u32 	%r1, [share], 1;
	atom.global.add.u32 	%r2, [dmem], 1;
	ret;

}
	// .globl	_Z5foo_5v
.visible .entry _Z5foo_5v()
{
	.reg .b32 	%r<3>;
	.reg .b64 	%rd<2>;

	atom.add.u32 	%r1, [%rd1], 1;
	atom.shared.add.u32 	%r2, [share], 1;
	ret;

}
	// .globl	_Z5foo_6v
.visible .entry _Z5foo_6v()
{
	.reg .b32 	%r<2>;

	atom.shared.add.u32 	%r1, [share], 1;
	ret;

}
	// .globl	_Z5foo_7i
.visible .entry _Z5foo_7i(
	.param .u32 _Z5foo_7i_param_0
)
{
	.reg .pred 	%p<2>;
	.reg .b32 	%r<5>;

	ld.param.u32 	%r1, [_Z5foo_7i_param_0];
	setp.gt.s32 	%p1, %r1, 1;
	mov.u32 	%r2, share;
	selp.b32 	%r3, %r2, 0, %p1;
	atom.shared.add.u32 	%r4, [%r3], 1;
	ret;

}
	// .globl	_Z6kernelPj
.visible .entry _Z6kernelPj(
	.param .u64 .ptr .align 1 _Z6kernelPj_param_0
)
{
	.reg .b32 	%r<5>;
	.reg .b64 	%rd<3>;

	ld.param.u64 	%rd1, [_Z6kernelPj_param_0];
	cvta.to.global.u64 	%rd2, %rd1;
	ld.global.u32 	%r1, [%rd2];
	st.shared.u32 	[sm+4], %r1;
	ld.global.u32 	%r2, [%rd2+4];
	atom.shared.or.b32 	%r3, [sm+4], %r2;
	ld.shared.u32 	%r4, [sm+4];
	st.global.u32 	[%rd2+4], %r4;
	ret;

}
	// .globl	_Z8kernel_1Pj
.visible .entry _Z8kernel_1Pj(
	.param .u64 .ptr .align 1 _Z8kernel_1Pj_param_0
)
{
	.reg .b32 	%r<5>;
	.reg .b64 	%rd<3>;

	ld.param.u64 	%rd1, [_Z8kernel_1Pj_param_0];
	cvta.to.global.u64 	%rd2, %rd1;
	ld.global.u32 	%r1, [%rd2];
	st.shared.u32 	[sm+4], %r1;
	ld.global.u32 	%r2, [%rd2+4];
	atom.shared.or.b32 	%r3, [sm+4], %r2;
	ld.shared.u32 	%r4, [sm+4];
	st.global.u32 	[%rd2+4], %r4;
	ret;

}
	// .globl	_Z8kernel_2Pj
.visible .entry _Z8kernel_2Pj(
	.param .u64 .ptr .align 1 _Z8kernel_2Pj_param_0
)
{
	.reg .b32 	%r<5>;
	.reg .b64 	%rd<3>;

	ld.param.u64 	%rd1, [_Z8kernel_2Pj_param_0];
	cvta.to.global.u64 	%rd2, %rd1;
	ld.global.u32 	%r1, [%rd2];
	st.shared.u32 	[sm+4], %r1;
	ld.global.u32 	%r2, [%rd2+4];
	atom.shared.or.b32 	%r3, [sm+56], %r2;
	ld.shared.u32 	%r4, [sm+56];
	st.global.u32 	[%rd2+4], %r4;
	ret;

}
	// .globl	_Z1kv
.visible .entry _Z1kv()
{


	trap;

}
	// .globl	_Z8mykernelPj
.visible .entry _Z8mykernelPj(
	.param .u64 .ptr .align 1 _Z8mykernelPj_param_0
)
{
	.reg .b32 	%r<10>;
	.reg .b64 	%rd<5>;

	ld.param.u64 	%rd1, [_Z8mykernelPj_param_0];
	cvta.to.global.u64 	%rd2, %rd1;
	mov.u32 	%r1, %tid.x;
	mov.u32 	%r2, %ctaid.x;
	mov.u32 	%r3, %ntid.x;
	mad.lo.s32 	%r4, %r2, %r3, %r1;
	shl.b32 	%r5, %r1, 2;
	mov.u32 	%r6, sm;
	add.s32 	%r7, %r6, %r5;
	atom.shared.or.b32 	%r8, [%r7], 1;
	ld.shared.u32 	%r9, [%r7];
	mul.wide.s32 	%rd3, %r4, 4;
	add.s64 	%rd4, %rd2, %rd3;
	st.global.u32 	[%rd4], %r9;
	ret;

}
	// .globl	_Z10mykernel_1PhlPj
.visible .entry _Z10mykernel_1PhlPj(
	.param .u64 .ptr .align 1 _Z10mykernel_1PhlPj_param_0,
	.param .u64 _Z10mykernel_1PhlPj_param_1,
	.param .u64 .ptr .align 1 _Z10mykernel_1PhlPj_param_2
)
{
	.reg .pred 	%p<3>;
	.reg .b16 	%rs<2>;
	.reg .b32 	%r<20>;
	.reg .b64 	%rd<13>;
	// demoted variable
	.shared .align 4 .b8 _ZZ10mykernel_1PhlPjE4temp[1024];
	ld.param.u64 	%rd5, [_Z10mykernel_1PhlPj_param_0];
	ld.param.u64 	%rd6, [_Z10mykernel_1PhlPj_param_1];
	ld.param.u64 	%rd7, [_Z10mykernel_1PhlPj_param_2];
	mov.u32 	%r1, %tid.x;
	shl.b32 	%r8, %r1, 2;
	mov.u32 	%r9, _ZZ10mykernel_1PhlPjE4temp;
	add.s32 	%r2, %r9, %r8;
	mov.b32 	%r10, 0;
	st.shared.u32 	[%r2], %r10;
	bar.sync 	0;
	mov.u32 	%r11, %ctaid.x;
	mov.u32 	%r3, %ntid.x;
	mad.lo.s32 	%r19, %r11, %r3, %r1;
	cvt.s64.s32 	%rd12, %r19;
	setp.le.s64 	%p1, %rd6, %rd12;
	@%p1 bra 	$L__BB15_3;
	mov.u32 	%r12, %nctaid.x;
	mul.lo.s32 	%r5, %r3, %r12;
	cvta.to.global.u64 	%rd2, %rd5;
$L__BB15_2:
	add.s64 	%rd8, %rd2, %rd12;
	ld.global.u8 	%rs1, [%rd8];
	mul.wide.u16 	%r13, %rs1, 4;
	add.s32 	%r15, %r9, %r13;
	atom.shared.add.u32 	%r16, [%r15], 1;
	add.s32 	%r19, %r19, %r5;
	cvt.s64.s32 	%rd12, %r19;
	setp.gt.s64 	%p2, %rd6, %rd12;
	@%p2 bra 	$L__BB15_2;
$L__BB15_3:
	cvta.to.global.u64 	%rd9, %rd7;
	bar.sync 	0;
	mul.wide.u32 	%rd10, %r1, 4;
	add.s64 	%rd11, %rd9, %rd10;
	ld.shared.u32 	%r17, [%r2];
	atom.global.add.u32 	%r18, [%rd11], %r17;
	ret;

}
.entry _Z26vlc_encode_kernel_sm64huffv()
{
	.reg .b32 	%r<2>;

	atom.shared.or.b32 	%r1, [sm+20], 1;
	ret;

}
	// .globl	_Z18histogram256Kernelv
.visible .entry _Z18histogram256Kernelv()
{
	.reg .b32 	%r<6>;
	// demoted variable
	.shared .align 4 .b8 _ZZ18histogram256KernelvE6s_Hist[400];
	mov.u32 	%r1, %tid.x;
	shr.u32 	%r2, %r1, 1;
	mov.u32 	%r3, _ZZ18histogram256KernelvE6s_Hist;
	mad.lo.s32 	%r4, %r2, 40, %r3;
	atom.shared.add.u32 	%r5, [%r4+4000], 1;
	ret;

}
	// .globl	_Z13atomicInc_foov
.visible .entry _Z13atomicInc_foov()
{
	.reg .pred 	%p<7>;
	.reg .b32 	%r<54>;
	// demoted variable
	.shared .align 4 .u32 _ZZ13atomicInc_foovE7share_v;
	mov.u32 	%r53, %tid.x;
	setp.gt.u32 	%p1, %r53, 63;
	@%p1 bra 	$L__BB18_7;
	mov.u32 	%r2, %ntid.x;
	add.s32 	%r22, %r53, %r2;
	max.u32 	%r23, %r22, 64;
	setp.lt.u32 	%p2, %r22, 64;
	selp.u32 	%r24, 1, 0, %p2;
	add.s32 	%r25, %r22, %r24;
	sub.s32 	%r26, %r23, %r25;
	div.u32 	%r27, %r26, %r2;
	add.s32 	%r3, %r27, %r24;
	and.b32  	%r28, %r3, 3;
	setp.eq.s32 	%p3, %r28, 3;
	@%p3 bra 	$L__BB18_4;
	add.s32 	%r29, %r3, 1;
	and.b32  	%r30, %r29, 3;
	shl.b32 	%r31, %r53, 2;
	mov.u32 	%r32, share_array;
	add.s32 	%r50, %r32, %r31;
	shl.b32 	%r5, %r2, 2;
	neg.s32 	%r49, %r30;
	mad.lo.s32 	%r53, %r2, %r30, %r53;
$L__BB18_3:
	.pragma "nounroll";
	atom.shared.inc.u32 	%r33, [%r50], 1;
	atom.shared.inc.u32 	%r34, [share_array], 1;
	add.s32 	%r50, %r50, %r5;
	add.s32 	%r49, %r49, 1;
	setp.ne.s32 	%p4, %r49, 0;
	@%p4 bra 	$L__BB18_3;
$L__BB18_4:
	setp.lt.u32 	%p5, %r3, 3;
	@%p5 bra 	$L__BB18_7;
	shl.b32 	%r13, %r2, 2;
	shl.b32 	%r35, %r53, 2;
	mov.u32 	%r36, share_array;
	add.s32 	%r52, %r36, %r35;
	shl.b32 	%r15, %r2, 4;
	shl.b32 	%r16, %r2, 3;
	mul.lo.s32 	%r17, %r2, 12;
$L__BB18_6:
	atom.shared.inc.u32 	%r37, [%r52], 1;
	atom.shared.inc.u32 	%r38, [share_array], 1;
	add.s32 	%r39, %r52, %r13;
	atom.shared.inc.u32 	%r40, [%r39], 1;
	atom.shared.inc.u32 	%r41, [share_array], 1;
	add.s32 	%r42, %r52, %r16;
	atom.shared.inc.u32 	%r43, [%r42], 1;
	atom.shared.inc.u32 	%r44, [share_array], 1;
	add.s32 	%r45, %r52, %r17;
	atom.shared.inc.u32 	%r46, [%r45], 1;
	atom.shared.inc.u32 	%r47, [share_array], 1;
	add.s32 	%r53, %r53, %r13;
	add.s32 	%r52, %r52, %r15;
	setp.lt.u32 	%p6, %r53, 64;
	@%p6 bra 	$L__BB18_6;
$L__BB18_7:
	atom.shared.inc.u32 	%r48, [_ZZ13atomicInc_foovE7share_v], 1;
	ret;

}
	// .globl	_Z4testIiEvPT_
.visible .entry _Z4testIiEvPT_(
	.param .u64 .ptr .align 1 _Z4testIiEvPT__param_0
)
{
	.reg .pred 	%p<2>;
	.reg .b32 	%r<20>;
	.reg .b64 	%rd<3>;

	ld.param.u64 	%rd2, [_Z4testIiEvPT__param_0];
	cvta.to.global.u64 	%rd1, %rd2;
	mov.u32 	%r1, %tid.x;
	atom.global.add.u32 	%r5, [%rd1], %r1;
	neg.s32 	%r6, %r1;
	atom.global.add.u32 	%r7, [%rd1+4], %r6;
	atom.global.exch.b32 	%r8, [%rd1+8], %r1;
	atom.global.max.s32 	%r9, [%rd1+12], %r1;
	atom.global.min.s32 	%r10, [%rd1+16], %r1;
	atom.global.inc.u32 	%r11, [%rd1+20], %r1;
	atom.global.dec.u32 	%r12, [%rd1+24], %r1;
	add.s32 	%r13, %r1, -1;
	atom.relaxed.global.cas.b32 	%r14, [%rd1+28], %r13, %r1;
	ld.global.u32 	%r19, [%rd1+28];
$L__BB19_1:
	atom.relaxed.global.cas.b32 	%r4, [%rd1+28], %r19, %r15;
	setp.ne.s32 	%p1, %r19, %r4;
	mov.u32 	%r19, %r4;
	@%p1 bra 	$L__BB19_1;
	atom.global.and.b32 	%r16, [%rd1+32], %r1;
	atom.global.or.b32 	%r17, [%rd1+36], %r1;
	atom.global.xor.b32 	%r18, [%rd1+40], %r1;
	ret;

}
	// .globl	_Z4testIjEvPT_
.visible .entry _Z4testIjEvPT_(
	.param .u64 .ptr .align 1 _Z4testIjEvPT__param_0
)
{
	.reg .pred 	%p<2>;
	.reg .b32 	%r<20>;
	.reg .b64 	%rd<3>;

	ld.param.u64 	%rd2, [_Z4testIjEvPT__param_0];
	cvta.to.global.u64 	%rd1, %rd2;
	mov.u32 	%r1, %tid.x;
	atom.global.add.u32 	%r5, [%rd1], %r1;
	neg.s32 	%r6, %r1;
	atom.global.add.u32 	%r7, [%rd1+4], %r6;
	atom.global.exch.b32 	%r8, [%rd1+8], %r1;
	atom.global.max.u32 	%r9, [%rd1+12], %r1;
	atom.global.min.u32 	%r10, [%rd1+16], %r1;
	atom.global.inc.u32 	%r11, [%rd1+20], %r1;
	atom.global.dec.u32 	%r12, [%rd1+24], %r1;
	add.s32 	%r13, %r1, -1;
	atom.relaxed.global.cas.b32 	%r14, [%rd1+28], %r13, %r1;
	ld.global.u32 	%r19, [%rd1+28];
$L__BB20_1:
	atom.relaxed.global.cas.b32 	%r4, [%rd1+28], %r19, %r15;
	setp.ne.s32 	%p1, %r19, %r4;
	mov.u32 	%r19, %r4;
	@%p1 bra 	$L__BB20_1;
	atom.global.and.b32 	%r16, [%rd1+32], %r1;
	atom.global.or.b32 	%r17, [%rd1+36], %r1;
	atom.global.xor.b32 	%r18, [%rd1+40], %r1;
	ret;

}


// ===== COMPILED SASS (sm_100) =====

	.target	sm_100

	.elftype	@"ET_EXEC"


//--------------------- .note.nv.tkinfo           --------------------------
	.section	.note.nv.tkinfo,"",@"SHT_NOTE"
	.sectionflags	@"SHF_NOTE_NV_TKINFO"
	.tkinfo
        /*0018*/ 	.word	0x00000002
        /*0030*/ 	.string	""
        /*0030*/ 	.string	"ptxas"
        /*0030*/ 	.string	"Cuda compilation tools, release 13.0, V13.0.88"
        /*0030*/ 	.string	"Build cuda_13.0.r13.0/compiler.36424714_0"
        /*0030*/ 	.string	"-arch sm_100 -m 64 "



//--------------------- .note.nv.cuinfo           --------------------------
	.section	.note.nv.cuinfo,"",@"SHT_NOTE"
	.sectionflags	@"SHF_NOTE_NV_CUINFO"
        /*0018*/ 	.short	0x0002
        /*001a*/ 	.short	0x0064
        /*001c*/ 	.short	0x0082
	.zero		2


//--------------------- .nv.info                  --------------------------
	.section	.nv.info,"",@"SHT_CUDA_INFO"
	.align	4


	//----- nvinfo : EIATTR_REGCOUNT
	.align		4
        /*0000*/ 	.byte	0x04, 0x2f
        /*0002*/ 	.short	(.L_4 - .L_3)
	.align		4
.L_3:
        /*0004*/ 	.word	index@(_Z4testIyEvPT_)
        /*0008*/ 	.word	0x0000000e


	//----- nvinfo : EIATTR_FRAME_SIZE
	.align		4
.L_4:
        /*000c*/ 	.byte	0x04, 0x11
        /*000e*/ 	.short	(.L_6 - .L_5)
	.align		4
.L_5:
        /*0010*/ 	.word	index@(_Z4testIyEvPT_)
        /*0014*/ 	.word	0x00000000


	//----- nvinfo : EIATTR_REGCOUNT
	.align		4
.L_6:
        /*0018*/ 	.byte	0x04, 0x2f
        /*001a*/ 	.short	(.L_8 - .L_7)
	.align		4
.L_7:
        /*001c*/ 	.word	index@(_Z4testIfEvPT_)
        /*0020*/ 	.word	0x0000000a


	//----- nvinfo : EIATTR_FRAME_SIZE
	.align		4
.L_8:
        /*0024*/ 	.byte	0x04, 0x11
        /*0026*/ 	.short	(.L_10 - .L_9)
	.align		4
.L_9:
        /*0028*/ 	.word	index@(_Z4testIfEvPT_)
        /*002c*/ 	.word	0x00000000


	//----- nvinfo : EIATTR_REGCOUNT
	.align		4
.L_10:
        /*0030*/ 	.byte	0x04, 0x2f
        /*0032*/ 	.short	(.L_12 - .L_11)
	.align		4
.L_11:
        /*0034*/ 	.word	index@(_Z4testIdEvPT_)
        /*0038*/ 	.word	0x00000008


	//----- nvinfo : EIATTR_FRAME_SIZE
	.align		4
.L_12:
        /*003c*/ 	.byte	0x04, 0x11
        /*003e*/ 	.short	(.L_14 - .L_13)
	.align		4
.L_13:
        /*0040*/ 	.word	index@(_Z4testIdEvPT_)
        /*0044*/ 	.word	0x00000000


	//----- nvinfo : EIATTR_REGCOUNT
	.align		4
.L_14:
        /*0048*/ 	.byte	0x04, 0x2f
        /*004a*/ 	.short	(.L_16 - .L_15)
	.align		4
.L_15:
        /*004c*/ 	.word	index@(_Z3foov)
        /*0050*/ 	.word	0x0000000c


	//----- nvinfo : EIATTR_FRAME_SIZE
	.align		4
.L_16:
        /*0054*/ 	.byte	0x04, 0x11
        /*0056*/ 	.short	(.L_18 - .L_17)
	.align		4
.L_17:
        /*0058*/ 	.word	index@(_Z3foov)
        /*005c*/ 	.word	0x00000000


	//----- nvinfo : EIATTR_REGCOUNT
	.align		4
.L_18:
        /*0060*/ 	.byte	0x04, 0x2f
        /*0062*/ 	.short	(.L_20 - .L_19)
	.align		4
.L_19:
        /*0064*/ 	.word	index@(_Z5foo_2v)
        /*0068*/ 	.word	0x0000000c


	//----- nvinfo : EIATTR_FRAME_SIZE
	.align		4
.L_20:
        /*006c*/ 	.byte	0x04, 0x11
        /*006e*/ 	.short	(.L_22 - .L_21)
	.align		4
.L_21:
        /*0070*/ 	.word	index@(_Z5foo_2v)
        /*0074*/ 	.word	0x00000000


	//----- nvinfo : EIATTR_REGCOUNT
	.align		4
.L_22:
        /*0078*/ 	.byte	0x04, 0x2f
        /*007a*/ 	.short	(.L_24 - .L_23)
	.align		4
.L_23:
        /*007c*/ 	.word	index@(_Z5foo_3v)
        /*0080*/ 	.word	0x00000004


	//----- nvinfo : EIATTR_FRAME_SIZE
	.align		4
.L_24:
        /*0084*/ 	.byte	0x04, 0x11
        /*0086*/ 	.short	(.L_26 - .L_25)
	.align		4
.L_25:
        /*0088*/ 	.word	index@(_Z5foo_3v)
        /*008c*/ 	.word	0x00000000


	//----- nvinfo : EIATTR_REGCOUNT
	.align		4
.L_26:
        /*0090*/ 	.byte	0x04, 0x2f
        /*0092*/ 	.short	(.L_28 - .L_27)
	.align		4
.L_27:
        /*0094*/ 	.word	index@(_Z5foo_4v)
        /*0098*/ 	.word	0x00000008


	//----- nvinfo : EIATTR_FRAME_SIZE
	.align		4
.L_28:
        /*009c*/ 	.byte	0x04, 0x11
        /*009e*/ 	.short	(.L_30 - .L_29)
	.align		4
.L_29:
        /*00a0*/ 	.word	index@(_Z5foo_4v)
        /*00a4*/ 	.word	0x00000000


	//----- nvinfo : EIATTR_REGCOUNT
	.align		4
.L_30:
        /*00a8*/ 	.byte	0x04, 0x2f
        /*00aa*/ 	.short	(.L_32 - .L_31)
	.align		4
.L_31:
        /*00ac*/ 	.word	index@(_Z5foo_5v)
        /*00b0*/ 	.word	0x00000006


	//----- nvinfo : EIATTR_FRAME_SIZE
	.align		4
.L_32:
        /*00b4*/ 	.byte	0x04, 0x11
        /*00b6*/ 	.short	(.L_34 - .L_33)
	.align		4
.L_33:
        /*00b8*/ 	.word	index@(_Z5foo_5v)
        /*00bc*/ 	.word	0x00000000


	//----- nvinfo : EIATTR_REGCOUNT
	.align		4
.L_34:
        /*00c0*/ 	.byte	0x04, 0x2f
        /*00c2*/ 	.short	(.L_36 - .L_35)
	.align		4
.L_35:
        /*00c4*/ 	.word	index@(_Z5foo_6v)
        /*00c8*/ 	.word	0x00000004


	//----- nvinfo : EIATTR_FRAME_SIZE
	.align		4
.L_36:
        /*00cc*/ 	.byte	0x04, 0x11
        /*00ce*/ 	.short	(.L_38 - .L_37)
	.align		4
.L_37:
        /*00d0*/ 	.word	index@(_Z5foo_6v)
        /*00d4*/ 	.word	0x00000000


	//----- nvinfo : EIATTR_REGCOUNT
	.align		4
.L_38:
        /*00d8*/ 	.byte	0x04, 0x2f
        /*00da*/ 	.short	(.L_40 - .L_39)
	.align		4
.L_39:
        /*00dc*/ 	.word	index@(_Z5foo_7i)
        /*00e0*/ 	.word	0x00000004


	//----- nvinfo : EIATTR_FRAME_SIZE
	.align		4
.L_40:
        /*00e4*/ 	.byte	0x04, 0x11
        /*00e6*/ 	.short	(.L_42 - .L_41)
	.align		4
.L_41:
        /*00e8*/ 	.word	index@(_Z5foo_7i)
        /*00ec*/ 	.word	0x00000000


	//----- nvinfo : EIATTR_REGCOUNT
	.align		4
.L_42:
        /*00f0*/ 	.byte	0x04, 0x2f
        /*00f2*/ 	.short	(.L_44 - .L_43)
	.align		4
.L_43:
        /*00f4*/ 	.word	index@(_Z6kernelPj)
        /*00f8*/ 	.word	0x00000009


	//----- nvinfo : EIATTR_FRAME_SIZE
	.align		4
.L_44:
        /*00fc*/ 	.byte	0x04, 0x11
        /*00fe*/ 	.short	(.L_46 - .L_45)
	.align		4
.L_45:
        /*0100*/ 	.word	index@(_Z6kernelPj)
        /*0104*/ 	.word	0x00000000


	//----- nvinfo : EIATTR_REGCOUNT
	.align		4
.L_46:
        /*0108*/ 	.byte	0x04, 0x2f
        /*010a*/ 	.short	(.L_48 - .L_47)
	.align		4
.L_47:
        /*010c*/ 	.word	index@(_Z8kernel_1Pj)
        /*0110*/ 	.word	0x00000009


	//----- nvinfo : EIATTR_FRAME_SIZE
	.align		4
.L_48:
        /*0114*/ 	.byte	0x04, 0x11
        /*0116*/ 	.short	(.L_50 - .L_49)
	.align		4
.L_49:
        /*0118*/ 	.word	index@(_Z8kernel_1Pj)
        /*011c*/ 	.word	0x00000000


	//----- nvinfo : EIATTR_REGCOUNT
	.align		4
.L_50:
        /*0120*/ 	.byte	0x04, 0x2f
        /*0122*/ 	.short	(.L_52 - .L_51)
	.align		4
.L_51:
        /*0124*/ 	.word	index@(_Z8kernel_2Pj)
        /*0128*/ 	.word	0x00000009


	//----- nvinfo : EIATTR_FRAME_SIZE
	.align		4
.L_52:
        /*012c*/ 	.byte	0x04, 0x11
        /*012e*/ 	.short	(.L_54 - .L_53)
	.align		4
.L_53:
        /*0130*/ 	.word	index@(_Z8kernel_2Pj)
        /*0134*/ 	.word	0x00000000


	//----- nvinfo : EIATTR_REGCOUNT
	.align		4
.L_54:
        /*0138*/ 	.byte	0x04, 0x2f
        /*013a*/ 	.short	(.L_56 - .L_55)
	.align		4
.L_55:
        /*013c*/ 	.word	index@(_Z1kv)
        /*0140*/ 	.word	0x00000004


	//----- nvinfo : EIATTR_FRAME_SIZE
	.align		4
.L_56:
        /*0144*/ 	.byte	0x04, 0x11
        /*0146*/ 	.short	(.L_58 - .L_57)
	.align		4
.L_57:
        /*0148*/ 	.word	index@(_Z1kv)
        /*014c*/ 	.word	0x00000000


	//----- nvinfo : EIATTR_REGCOUNT
	.align		4
.L_58:
        /*0150*/ 	.byte	0x04, 0x2f
        /*0152*/ 	.short	(.L_60 - .L_59)
	.align		4
.L_59:
        /*0154*/ 	.word	index@(_Z8mykernelPj)
        /*0158*/ 	.word	0x0000000c


	//----- nvinfo : EIATTR_FRAME_SIZE
	.align		4
.L_60:
        /*015c*/ 	.byte	0x04, 0x11
        /*015e*/ 	.short	(.L_62 - .L_61)
	.align		4
.L_61:
        /*0160*/ 	.word	index@(_Z8mykernelPj)
        /*0164*/ 	.word	0x00000000


	//----- nvinfo : EIATTR_REGCOUNT
	.align		4
.L_62:
        /*0168*/ 	.byte	0x04, 0x2f
        /*016a*/ 	.short	(.L_64 - .L_63)
	.align		4
.L_63:
        /*016c*/ 	.word	index@(_Z10mykernel_1PhlPj)
        /*0170*/ 	.word	0x0000000a


	//----- nvinfo : EIATTR_FRAME_SIZE
	.align		4
.L_64:
        /*0174*/ 	.byte	0x04, 0x11
        /*0176*/ 	.short	(.L_66 - .L_65)
	.align		4
.L_65:
        /*0178*/ 	.word	index@(_Z10mykernel_1PhlPj)
        /*017c*/ 	.word	0x00000000


	//----- nvinfo : EIATTR_REGCOUNT
	.align		4
.L_66:
        /*0180*/ 	.byte	0x04, 0x2f
        /*0182*/ 	.short	(.L_68 - .L_67)
	.align		4
.L_67:
        /*0184*/ 	.word	index@(_Z26vlc_encode_kernel_sm64huffv)
        /*0188*/ 	.word	0x00000005


	//----- nvinfo : EIATTR_FRAME_SIZE
	.align		4
.L_68:
        /*018c*/ 	.byte	0x04, 0x11
        /*018e*/ 	.short	(.L_70 - .L_69)
	.align		4
.L_69:
        /*0190*/ 	.word	index@(_Z26vlc_encode_kernel_sm64huffv)
        /*0194*/ 	.word	0x00000000


	//----- nvinfo : EIATTR_REGCOUNT
	.align		4
.L_70:
        /*0198*/ 	.byte	0x04, 0x2f
        /*019a*/ 	.short	(.L_72 - .L_71)
	.align		4
.L_71:
        /*019c*/ 	.word	index@(_Z18histogram256Kernelv)
        /*01a0*/ 	.word	0x00000006


	//----- nvinfo : EIATTR_FRAME_SIZE
	.align		4
.L_72:
        /*01a4*/ 	.byte	0x04, 0x11
        /*01a6*/ 	.short	(.L_74 - .L_73)
	.align		4
.L_73:
        /*01a8*/ 	.word	index@(_Z18histogram256Kernelv)
        /*01ac*/ 	.word	0x00000000


	//----- nvinfo : EIATTR_REGCOUNT
	.align		4
.L_74:
        /*01b0*/ 	.byte	0x04, 0x2f
        /*01b2*/ 	.short	(.L_76 - .L_75)
	.align		4
.L_75:
        /*01b4*/ 	.word	index@(_Z13atomicInc_foov)
        /*01b8*/ 	.word	0x0000000c


	//----- nvinfo : EIATTR_FRAME_SIZE
	.align		4
.L_76:
        /*01bc*/ 	.byte	0x04, 0x11
        /*01be*/ 	.short	(.L_78 - .L_77)
	.align		4
.L_77:
        /*01c0*/ 	.word	index@(_Z13atomicInc_foov)
        /*01c4*/ 	.word	0x00000000


	//----- nvinfo : EIATTR_REGCOUNT
	.align		4
.L_78:
        /*01c8*/ 	.byte	0x04, 0x2f
        /*01ca*/ 	.short	(.L_80 - .L_79)
	.align		4
.L_79:
        /*01cc*/ 	.word	index@(_Z4testIiEvPT_)
        /*01d0*/ 	.word	0x00000012


	//----- nvinfo : EIATTR_FRAME_SIZE
	.align		4
.L_80:
        /*01d4*/ 	.byte	0x04, 0x11
        /*01d6*/ 	.short	(.L_82 - .L_81)
	.align		4
.L_81:
        /*01d8*/ 	.word	index@(_Z4testIiEvPT_)
        /*01dc*/ 	.word	0x00000000


	//----- nvinfo : EIATTR_REGCOUNT
	.align		4
.L_82:
        /*01e0*/ 	.byte	0x04, 0x2f
        /*01e2*/ 	.short	(.L_84 - .L_83)
	.align		4
.L_83:
        /*01e4*/ 	.word	index@(_Z4testIjEvPT_)
        /*01e8*/ 	.word	0x00000012


	//----- nvinfo : EIATTR_FRAME_SIZE
	.align		4
.L_84:
        /*01ec*/ 	.byte	0x04, 0x11
        /*01ee*/ 	.short	(.L_86 - .L_85)
	.align		4
.L_85:
        /*01f0*/ 	.word	index@(_Z4testIjEvPT_)
        /*01f4*/ 	.word	0x00000000


	//----- nvinfo : EIATTR_MIN_STACK_SIZE
	.align		4
.L_86:
        /*01f8*/ 	.byte	0x04, 0x12
        /*01fa*/ 	.short	(.L_88 - .L_87)
	.align		4
.L_87:
        /*01fc*/ 	.word	index@(_Z26vlc_encode_kernel_sm64huffv)
        /*0200*/ 	.word	0x00000000


	//----- nvinfo : EIATTR_MIN_STACK_SIZE
	.align		4
.L_88:
        /*0204*/ 	.byte	0x04, 0x12
        /*0206*/ 	.short	(.L_90 - .L_89)
	.align		4
.L_89:
        /*0208*/ 	.word	index@(_Z4testIjEvPT_)
        /*020c*/ 	.word	0x00000000


	//----- nvinfo : EIATTR_MIN_STACK_SIZE
	.align		4
.L_90:
        /*0210*/ 	.byte	0x04, 0x12
        /*0212*/ 	.short	(.L_92 - .L_91)
	.align		4
.L_91:
        /*0214*/ 	.word	index@(_Z4testIiEvPT_)
        /*0218*/ 	.word	0x00000000


	//----- nvinfo : EIATTR_MIN_STACK_SIZE
	.align		4
.L_92:
        /*021c*/ 	.byte	0x04, 0x12
        /*021e*/ 	.short	(.L_94 - .L_93)
	.align		4
.L_93:
        /*0220*/ 	.word	index@(_Z13atomicInc_foov)
        /*0224*/ 	.word	0x00000000


	//----- nvinfo : EIATTR_MIN_STACK_SIZE
	.align		4
.L_94:
        /*0228*/ 	.byte	0x04, 0x12
        /*022a*/ 	.short	(.L_96 - .L_95)
	.align		4
.L_95:
        /*022c*/ 	.word	index@(_Z18histogram256Kernelv)
        /*0230*/ 	.word	0x00000000


	//----- nvinfo : EIATTR_MIN_STACK_SIZE
	.align		4
.L_96:
        /*0234*/ 	.byte	0x04, 0x12
        /*0236*/ 	.short	(.L_98 - .L_97)
	.align		4
.L_97:
        /*0238*/ 	.word	index@(_Z10mykernel_1PhlPj)
        /*023c*/ 	.word	0x00000000


	//----- nvinfo : EIATTR_MIN_STACK_SIZE
	.align		4
.L_98:
        /*0240*/ 	.byte	0x04, 0x12
        /*0242*/ 	.short	(.L_100 - .L_99)
	.align		4
.L_99:
        /*0244*/ 	.word	index@(_Z8mykernelPj)
        /*0248*/ 	.word	0x00000000


	//----- nvinfo : EIATTR_MIN_STACK_SIZE
	.align		4
.L_100:
        /*024c*/ 	.byte	0x04, 0x12
        /*024e*/ 	.short	(.L_102 - .L_101)
	.align		4
.L_101:
        /*0250*/ 	.word	index@(_Z1kv)
        /*0254*/ 	.word	0x00000000


	//----- nvinfo : EIATTR_MIN_STACK_SIZE
	.align		4
.L_102:
        /*0258*/ 	.byte	0x04, 0x12
        /*025a*/ 	.short	(.L_104 - .L_103)
	.align		4
.L_103:
        /*025c*/ 	.word	index@(_Z8kernel_2Pj)
        /*0260*/ 	.word	0x00000000


	//----- nvinfo : EIATTR_MIN_STACK_SIZE
	.align		4
.L_104:
        /*0264*/ 	.byte	0x04, 0x12
        /*0266*/ 	.short	(.L_106 - .L_105)
	.align		4
.L_105:
        /*0268*/ 	.word	index@(_Z8kernel_1Pj)
        /*026c*/ 	.word	0x00000000


	//----- nvinfo : EIATTR_MIN_STACK_SIZE
	.align		4
.L_106:
        /*0270*/ 	.byte	0x04, 0x12
        /*0272*/ 	.short	(.L_108 - .L_107)
	.align		4
.L_107:
        /*0274*/ 	.word	index@(_Z6kernelPj)
        /*0278*/ 	.word	0x00000000


	//----- nvinfo : EIATTR_MIN_STACK_SIZE
	.align		4
.L_108:
        /*027c*/ 	.byte	0x04, 0x12
        /*027e*/ 	.short	(.L_110 - .L_109)
	.align		4
.L_109:
        /*0280*/ 	.word	index@(_Z5foo_7i)
        /*0284*/ 	.word	0x00000000


	//----- nvinfo : EIATTR_MIN_STACK_SIZE
	.align		4
.L_110:
        /*0288*/ 	.byte	0x04, 0x12
        /*028a*/ 	.short	(.L_112 - .L_111)
	.align		4
.L_111:
        /*028c*/ 	.word	index@(_Z5foo_6v)
        /*0290*/ 	.word	0x00000000


	//----- nvinfo : EIATTR_MIN_STACK_SIZE
	.align		4
.L_112:
        /*0294*/ 	.byte	0x04, 0x12
        /*0296*/ 	.short	(.L_114 - .L_113)
	.align		4
.L_113:
        /*0298*/ 	.word	index@(_Z5foo_5v)
        /*029c*/ 	.word	0x00000000


	//----- nvinfo : EIATTR_MIN_STACK_SIZE
	.align		4
.L_114:
        /*02a0*/ 	.byte	0x04, 0x12
        /*02a2*/ 	.short	(.L_116 - .L_115)
	.align		4
.L_115:
        /*02a4*/ 	.word	index@(_Z5foo_4v)
        /*02a8*/ 	.word	0x00000000


	//----- nvinfo : EIATTR_MIN_STACK_SIZE
	.align		4
.L_116:
        /*02ac*/ 	.byte	0x04, 0x12
        /*02ae*/ 	.short	(.L_118 - .L_117)
	.align		4
.L_117:
        /*02b0*/ 	.word	index@(_Z5foo_3v)
        /*02b4*/ 	.word	0x00000000


	//----- nvinfo : EIATTR_MIN_STACK_SIZE
	.align		4
.L_118:
        /*02b8*/ 	.byte	0x04, 0x12
        /*02ba*/ 	.short	(.L_120 - .L_119)
	.align		4
.L_119:
        /*02bc*/ 	.word	index@(_Z5foo_2v)
        /*02c0*/ 	.word	0x00000000


	//----- nvinfo : EIATTR_MIN_STACK_SIZE
	.align		4
.L_120:
        /*02c4*/ 	.byte	0x04, 0x12
        /*02c6*/ 	.short	(.L_122 - .L_121)
	.align		4
.L_121:
        /*02c8*/ 	.word	index@(_Z3foov)
        /*02cc*/ 	.word	0x00000000


	//----- nvinfo : EIATTR_MIN_STACK_SIZE
	.align		4
.L_122:
        /*02d0*/ 	.byte	0x04, 0x12
        /*02d2*/ 	.short	(.L_124 - .L_123)
	.align		4
.L_123:
        /*02d4*/ 	.word	index@(_Z4testIdEvPT_)
        /*02d8*/ 	.word	0x00000000


	//----- nvinfo : EIATTR_MIN_STACK_SIZE
	.align		4
.L_124:
        /*02dc*/ 	.byte	0x04, 0x12
        /*02de*/ 	.short	(.L_126 - .L_125)
	.align		4
.L_125:
        /*02e0*/ 	.word	index@(_Z4testIfEvPT_)
        /*02e4*/ 	.word	0x00000000


	//----- nvinfo : EIATTR_MIN_STACK_SIZE
	.align		4
.L_126:
        /*02e8*/ 	.byte	0x04, 0x12
        /*02ea*/ 	.short	(.L_128 - .L_127)
	.align		4
.L_127:
        /*02ec*/ 	.word	index@(_Z4testIyEvPT_)
        /*02f0*/ 	.word	0x00000000
.L_128:


//--------------------- .nv.compat                --------------------------
	.section	.nv.compat,"",@"SHT_CUDA_COMPAT_INFO"
	.align	4
        /*0000*/ 	.byte	0x02, 0x09, 0x00, 0x00, 0x02, 0x02, 0x01, 0x00, 0x02, 0x05, 0x05, 0x00, 0x03, 0x07, 0x01, 0x01
        /*0010*/ 	.byte	0x02, 0x03, 0x00, 0x00, 0x02, 0x06, 0x01, 0x00, 0x04, 0x0b, 0x08, 0x00, 0x09, 0x00, 0x00, 0x00
        /*0020*/ 	.byte	0x00, 0x00, 0x00, 0x00


//--------------------- .nv.info._Z4testIjEvPT_   --------------------------
	.section	.nv.info._Z4testIjEvPT_,"",@"SHT_CUDA_INFO"
	.sectionflags	@""
	.align	4


	//----- nvinfo : EIATTR_CUDA_API_VERSION
	.align		4
        /*0000*/ 	.byte	0x04, 0x37
        /*0002*/ 	.short	(.L_130 - .L_129)
.L_129:
        /*0004*/ 	.word	0x00000082


	//----- nvinfo : EIATTR_KPARAM_INFO
	.align		4
.L_130:
        /*0008*/ 	.byte	0x04, 0x17
        /*000a*/ 	.short	(.L_132 - .L_131)
.L_131:
        /*000c*/ 	.word	0x00000000
        /*0010*/ 	.short	0x0000
        /*0012*/ 	.short	0x0000
        /*0014*/ 	.byte	0x00, 0xf5, 0x21, 0x00


	//----- nvinfo : EIATTR_SPARSE_MMA_MASK
	.align		4
.L_132:
        /*0018*/ 	.byte	0x03, 0x50
        /*001a*/ 	.short	0x0000


	//----- nvinfo : EIATTR_MAXREG_COUNT
	.align		4
        /*001c*/ 	.byte	0x03, 0x1b
        /*001e*/ 	.short	0x00ff


	//----- nvinfo : EIATTR_MERCURY_ISA_VERSION
	.align		4
        /*0020*/ 	.byte	0x03, 0x5f
        /*0022*/ 	.short	0x0101


	//----- nvinfo : EIATTR_INT_WARP_WIDE_INSTR_OFFSETS
	.align		4
        /*0024*/ 	.byte	0x04, 0x31
        /*0026*/ 	.short	(.L_134 - .L_133)


	//   ....[0]....
.L_133:
        /*0028*/ 	.word	0x00000050


	//   ....[1]....
        /*002c*/ 	.word	0x000000b0


	//   ....[2]....
        /*0030*/ 	.word	0x000000c0


	//   ....[3]....
        /*0034*/ 	.word	0x000000d0


	//   ....[4]....
        /*0038*/ 	.word	0x00000100


	//   ....[5]....
        /*003c*/ 	.word	0x00000270


	//   ....[6]....
        /*0040*/ 	.word	0x00000280


	//   ....[7]....
        /*0044*/ 	.word	0x000002a0


	//   ....[8]....
        /*0048*/ 	.word	0x000002c0


	//----- nvinfo : EIATTR_VRC_CTA_INIT_COUNT
	.align		4
.L_134:
        /*004c*/ 	.byte	0x02, 0x4a
	.zero		1
	.zero		1


	//----- nvinfo : EIATTR_EXIT_INSTR_OFFSETS
	.align		4
        /*0050*/ 	.byte	0x04, 0x1c
        /*0052*/ 	.short	(.L_136 - .L_135)


	//   ....[0]....
.L_135:
        /*0054*/ 	.word	0x00000330


	//----- nvinfo : EIATTR_CRS_STACK_SIZE
	.align		4
.L_136:
        /*0058*/ 	.byte	0x04, 0x1e
        /*005a*/ 	.short	(.L_138 - .L_137)
.L_137:
        /*005c*/ 	.word	0x00000000


	//----- nvinfo : EIATTR_CBANK_PARAM_SIZE
	.align		4
.L_138:
        /*0060*/ 	.byte	0x03, 0x19
        /*0062*/ 	.short	0x0008


	//----- nvinfo : EIATTR_PARAM_CBANK
	.align		4
        /*0064*/ 	.byte	0x04, 0x0a
        /*0066*/ 	.short	(.L_140 - .L_139)
	.align		4
.L_139:
        /*0068*/ 	.word	index@(.nv.constant0._Z4testIjEvPT_)
        /*006c*/ 	.short	0x0380
        /*006e*/ 	.short	0x0008


	//----- nvinfo : EIATTR_SW_WAR
	.align		4
.L_140:
        /*0070*/ 	.byte	0x04, 0x36
        /*0072*/ 	.short	(.L_142 - .L_141)
.L_141:
        /*0074*/ 	.word	0x00000008
.L_142:


//--------------------- .nv.info._Z4testIiEvPT_   --------------------------
	.section	.nv.info._Z4testIiEvPT_,"",@"SHT_CUDA_INFO"
	.sectionflags	@""
	.align	4


	//----- nvinfo : EIATTR_CUDA_API_VERSION
	.align		4
        /*0000*/ 	.byte	0x04, 0x37
        /*0002*/ 	.short	(.L_144 - .L_143)
.L_143:
        /*0004*/ 	.word	0x00000082


	//----- nvinfo : EIATTR_KPARAM_INFO
	.align		4
.L_144:
        /*0008*/ 	.byte	0x04, 0x17
        /*000a*/ 	.short	(.L_146 - .L_145)
.L_145:
        /*000c*/ 	.word	0x00000000
        /*0010*/ 	.short	0x0000
        /*0012*/ 	.short	0x0000
        /*0014*/ 	.byte	0x00, 0xf5, 0x21, 0x00


	//----- nvinfo : EIATTR_SPARSE_MMA_MASK
	.align		4
.L_146:
        /*0018*/ 	.byte	0x03, 0x50
        /*001a*/ 	.short	0x0000


	//----- nvinfo : EIATTR_MAXREG_COUNT
	.align		4
        /*001c*/ 	.byte	0x03, 0x1b
        /*001e*/ 	.short	0x00ff


	//----- nvinfo : EIATTR_MERCURY_ISA_VERSION
	.align		4
        /*0020*/ 	.byte	0x03, 0x5f
        /*0022*/ 	.short	0x0101


	//----- nvinfo : EIATTR_INT_WARP_WIDE_INSTR_OFFSETS
	.align		4
        /*0024*/ 	.byte	0x04, 0x31
        /*0026*/ 	.short	(.L_148 - .L_147)


	//   ....[0]....
.L_147:
        /*0028*/ 	.word	0x00000050


	//   ....[1]....
        /*002c*/ 	.word	0x000000b0


	//   ....[2]....
        /*0030*/ 	.word	0x000000c0


	//   ....[3]....
        /*0034*/ 	.word	0x000000d0


	//   ....[4]....
        /*0038*/ 	.word	0x00000100


	//   ....[5]....
        /*003c*/ 	.word	0x00000270


	//   ....[6]....
        /*0040*/ 	.word	0x00000280


	//   ....[7]....
        /*0044*/ 	.word	0x000002a0


	//   ....[8]....
        /*0048*/ 	.word	0x000002c0


	//----- nvinfo : EIATTR_VRC_CTA_INIT_COUNT
	.align		4
.L_148:
        /*004c*/ 	.byte	0x02, 0x4a
	.zero		1
	.zero		1


	//----- nvinfo : EIATTR_EXIT_INSTR_OFFSETS
	.align		4
        /*0050*/ 	.byte	0x04, 0x1c
        /*0052*/ 	.short	(.L_150 - .L_149)


	//   ....[0]....
.L_149:
        /*0054*/ 	.word	0x00000330


	//----- nvinfo : EIATTR_CRS_STACK_SIZE
	.align		4
.L_150:
        /*0058*/ 	.byte	0x04, 0x1e
        /*005a*/ 	.short	(.L_152 - .L_151)
.L_151:
        /*005c*/ 	.word	0x00000000


	//----- nvinfo : EIATTR_CBANK_PARAM_SIZE
	.align		4
.L_152:
        /*0060*/ 	.byte	0x03, 0x19
        /*0062*/ 	.short	0x0008


	//----- nvinfo : EIATTR_PARAM_CBANK
	.align		4
        /*0064*/ 	.byte	0x04, 0x0a
        /*0066*/ 	.short	(.L_154 - .L_153)
	.align		4
.L_153:
        /*0068*/ 	.word	index@(.nv.constant0._Z4testIiEvPT_)
        /*006c*/ 	.short	0x0380
        /*006e*/ 	.short	0x0008


	//----- nvinfo : EIATTR_SW_WAR
	.align		4
.L_154:
        /*0070*/ 	.byte	0x04, 0x36
        /*0072*/ 	.short	(.L_156 - .L_155)
.L_155:
        /*0074*/ 	.word	0x00000008
.L_156:


//--------------------- .nv.info._Z13atomicInc_foov --------------------------
	.section	.nv.info._Z13atomicInc_foov,"",@"SHT_CUDA_INFO"
	.sectionflags	@""
	.align	4


	//----- nvinfo : EIATTR_CUDA_API_VERSION
	.align		4
        /*0000*/ 	.byte	0x04, 0x37
        /*0002*/ 	.short	(.L_158 - .L_157)
.L_157:
        /*0004*/ 	.word	0x00000082


	//----- nvinfo : EIATTR_SPARSE_MMA_MASK
	.align		4
.L_158:
        /*0008*/ 	.byte	0x03, 0x50
        /*000a*/ 	.short	0x0000


	//----- nvinfo : EIATTR_MAXREG_COUNT
	.align		4
        /*000c*/ 	.byte	0x03, 0x1b
        /*000e*/ 	.short	0x00ff


	//----- nvinfo : EIATTR_MERCURY_ISA_VERSION
	.align		4
        /*0010*/ 	.byte	0x03, 0x5f
        /*0012*/ 	.short	0x0101


	//----- nvinfo : EIATTR_VRC_CTA_INIT_COUNT
	.align		4
        /*0014*/ 	.byte	0x02, 0x4a
	.zero		1
	.zero		1


	//----- nvinfo : EIATTR_EXIT_INSTR_OFFSETS
	.align		4
        /*0018*/ 	.byte	0x04, 0x1c
        /*001a*/ 	.short	(.L_160 - .L_159)


	//   ....[0]....
.L_159:
        /*001c*/ 	.word	0x00000500


	//----- nvinfo : EIATTR_CRS_STACK_SIZE
	.align		4
.L_160:
        /*0020*/ 	.byte	0x04, 0x1e
        /*0022*/ 	.short	(.L_162 - .L_161)
.L_161:
        /*0024*/ 	.word	0x00000000


	//----- nvinfo : EIATTR_SW_WAR
	.align		4
.L_162:
        /*0028*/ 	.byte	0x04, 0x36
        /*002a*/ 	.short	(.L_164 - .L_163)
.L_163:
        /*002c*/ 	.word	0x00000008
.L_164:


//--------------------- .nv.info._Z18histogram256Kernelv --------------------------
	.section	.nv.info._Z18histogram256Kernelv,"",@"SHT_CUDA_INFO"
	.sectionflags	@""
	.align	4


	//----- nvinfo : EIATTR_CUDA_API_VERSION
	.align		4
        /*0000*/ 	.byte	0x04, 0x37
        /*0002*/ 	.short	(.L_166 - .L_165)
.L_165:
        /*0004*/ 	.word	0x00000082


	//----- nvinfo : EIATTR_SPARSE_MMA_MASK
	.align		4
.L_166:
        /*0008*/ 	.byte	0x03, 0x50
        /*000a*/ 	.short	0x0000


	//----- nvinfo : EIATTR_MAXREG_COUNT
	.align		4
        /*000c*/ 	.byte	0x03, 0x1b
        /*000e*/ 	.short	0x00ff


	//----- nvinfo : EIATTR_MERCURY_ISA_VERSION
	.align		4
        /*0010*/ 	.byte	0x03, 0x5f
        /*0012*/ 	.short	0x0101


	//----- nvinfo : EIATTR_VRC_CTA_INIT_COUNT
	.align		4
        /*0014*/ 	.byte	0x02, 0x4a
	.zero		1
	.zero		1


	//----- nvinfo : EIATTR_EXIT_INSTR_OFFSETS
	.align		4
        /*0018*/ 	.byte	0x04, 0x1c
        /*001a*/ 	.short	(.L_168 - .L_167)


	//   ....[0]....
.L_167:
        /*001c*/ 	.word	0x00000080


	//----- nvinfo : EIATTR_SW_WAR
	.align		4
.L_168:
        /*0020*/ 	.byte	0x04, 0x36
        /*0022*/ 	.short	(.L_170 - .L_169)
.L_169:
        /*0024*/ 	.word	0x00000008
.L_170:


//--------------------- .nv.info._Z26vlc_encode_kernel_sm64huffv --------------------------
	.section	.nv.info._Z26vlc_encode_kernel_sm64huffv,"",@"SHT_CUDA_INFO"
	.sectionflags	@""
	.align	4


	//----- nvinfo : EIATTR_CUDA_API_VERSION
	.align		4
        /*0000*/ 	.byte	0x04, 0x37
        /*0002*/ 	.short	(.L_172 - .L_171)
.L_171:
        /*0004*/ 	.word	0x00000082


	//----- nvinfo : EIATTR_SPARSE_MMA_MASK
	.align		4
.L_172:
        /*0008*/ 	.byte	0x03, 0x50
        /*000a*/ 	.short	0x0000


	//----- nvinfo : EIATTR_MAXREG_COUNT
	.align		4
        /*000c*/ 	.byte	0x03, 0x1b
        /*000e*/ 	.short	0x00ff


	//----- nvinfo : EIATTR_MERCURY_ISA_VERSION
	.align		4
        /*0010*/ 	.byte	0x03, 0x5f
        /*0012*/ 	.short	0x0101


	//----- nvinfo : EIATTR_INT_WARP_WIDE_INSTR_OFFSETS
	.align		4
        /*0014*/ 	.byte	0x04, 0x31
        /*0016*/ 	.short	(.L_174 - .L_173)


	//   ....[0]....
.L_173:
        /*0018*/ 	.word	0x00000040


	//   ....[1]....
        /*001c*/ 	.word	0x00000050


	//----- nvinfo : EIATTR_VRC_CTA_INIT_COUNT
	.align		4
.L_174:
        /*0020*/ 	.byte	0x02, 0x4a
	.zero		1
	.zero		1


	//----- nvinfo : EIATTR_EXIT_INSTR_OFFSETS
	.align		4
        /*0024*/ 	.byte	0x04, 0x1c
        /*0026*/ 	.short	(.L_176 - .L_175)


	//   ....[0]....
.L_175:
        /*0028*/ 	.word	0x000000c0


	//----- nvinfo : EIATTR_SW_WAR
	.align		4
.L_176:
        /*002c*/ 	.byte	0x04, 0x36
        /*002e*/ 	.short	(.L_178 - .L_177)
.L_177:
        /*0030*/ 	.word	0x00000008
.L_178:


//--------------------- .nv.info._Z10mykernel_1PhlPj --------------------------
	.section	.nv.info._Z10mykernel_1PhlPj,"",@"SHT_CUDA_INFO"
	.sectionflags	@""
	.align	4


	//----- nvinfo : EIATTR_CUDA_API_VERSION
	.align		4
        /*0000*/ 	.byte	0x04, 0x37
        /*0002*/ 	.short	(.L_180 - .L_179)
.L_179:
        /*0004*/ 	.word	0x00000082


	//----- nvinfo : EIATTR_KPARAM_INFO
	.align		4
.L_180:
        /*0008*/ 	.byte	0x04, 0x17
        /*000a*/ 	.short	(.L_182 - .L_181)
.L_181:
        /*000c*/ 	.word	0x00000000
        /*0010*/ 	.short	0x0002
        /*0012*/ 	.short	0x0010
        /*0014*/ 	.byte	0x00, 0xf5, 0x21, 0x00


	//----- nvinfo : EIATTR_KPARAM_INFO
	.align		4
.L_182:
        /*0018*/ 	.byte	0x04, 0x17
        /*001a*/ 	.short	(.L_184 - .L_183)
.L_183:
        /*001c*/ 	.word	0x00000000
        /*0020*/ 	.short	0x0001
        /*0022*/ 	.short	0x0008
        /*0024*/ 	.byte	0x00, 0xf0, 0x21, 0x00


	//----- nvinfo : EIATTR_KPARAM_INFO
	.align		4
.L_184:
        /*0028*/ 	.byte	0x04, 0x17
        /*002a*/ 	.short	(.L_186 - .L_185)
.L_185:
        /*002c*/ 	.word	0x00000000
        /*0030*/ 	.short	0x0000
        /*0032*/ 	.short	0x0000
        /*0034*/ 	.byte	0x00, 0xf5, 0x21, 0x00


	//----- nvinfo : EIATTR_SPARSE_MMA_MASK
	.align		4
.L_186:
        /*0038*/ 	.byte	0x03, 0x50
        /*003a*/ 	.short	0x0000


	//----- nvinfo : EIATTR_MAXREG_COUNT
	.align		4
        /*003c*/ 	.byte	0x03, 0x1b
        /*003e*/ 	.short	0x00ff


	//----- nvinfo : EIATTR_NUM_BARRIERS
	.align		4
        /*0040*/ 	.byte	0x02, 0x4c
        /*0042*/ 	.byte	0x01
	.zero		1


	//----- nvinfo : EIATTR_MERCURY_ISA_VERSION
	.align		4
        /*0044*/ 	.byte	0x03, 0x5f
        /*0046*/ 	.short	0x0101


	//----- nvinfo : EIATTR_VRC_CTA_INIT_COUNT
	.align		4
        /*0048*/ 	.byte	0x02, 0x4a
	.zero		1
	.zero		1


	//----- nvinfo : EIATTR_EXIT_INSTR_OFFSETS
	.align		4
        /*004c*/ 	.byte	0x04, 0x1c
        /*004e*/ 	.short	(.L_188 - .L_187)


	//   ....[0]....
.L_187:
        /*0050*/ 	.word	0x00000270


	//----- nvinfo : EIATTR_CRS_STACK_SIZE
	.align		4
.L_188:
        /*0054*/ 	.byte	0x04, 0x1e
        /*0056*/ 	.short	(.L_190 - .L_189)
.L_189:
        /*0058*/ 	.word	0x00000000


	//----- nvinfo : EIATTR_CBANK_PARAM_SIZE
	.align		4
.L_190:
        /*005c*/ 	.byte	0x03, 0x19
        /*005e*/ 	.short	0x0018


	//----- nvinfo : EIATTR_PARAM_CBANK
	.align		4
        /*0060*/ 	.byte	0x04, 0x0a
        /*0062*/ 	.short	(.L_192 - .L_191)
	.align		4
.L_191:
        /*0064*/ 	.word	index@(.nv.constant0._Z10mykernel_1PhlPj)
        /*0068*/ 	.short	0x0380
        /*006a*/ 	.short	0x0018


	//----- nvinfo : EIATTR_SW_WAR
	.align		4
.L_192:
        /*006c*/ 	.byte	0x04, 0x36
        /*006e*/ 	.short	(.L_194 - .L_193)
.L_193:
        /*0070*/ 	.word	0x00000008
.L_194:


//--------------------- .nv.info._Z8mykernelPj    --------------------------
	.section	.nv.info._Z8mykernelPj,"",@"SHT_CUDA_INFO"
	.sectionflags	@""
	.align	4


	//----- nvinfo : EIATTR_CUDA_API_VERSION
	.align		4
        /*0000*/ 	.byte	0x04, 0x37
        /*0002*/ 	.short	(.L_196 - .L_195)
.L_195:
        /*0004*/ 	.word	0x00000082


	//----- nvinfo : EIATTR_KPARAM_INFO
	.align		4
.L_196:
        /*0008*/ 	.byte	0x04, 0x17
        /*000a*/ 	.short	(.L_198 - .L_197)
.L_197:
        /*000c*/ 	.word	0x00000000
        /*0010*/ 	.short	0x0000
        /*0012*/ 	.short	0x0000
        /*0014*/ 	.byte	0x00, 0xf5, 0x21, 0x00


	//----- nvinfo : EIATTR_SPARSE_MMA_MASK
	.align		4
.L_198:
        /*0018*/ 	.byte	0x03, 0x50
        /*001a*/ 	.short	0x0000


	//----- nvinfo : EIATTR_MAXREG_COUNT
	.align		4
        /*001c*/ 	.byte	0x03, 0x1b
        /*001e*/ 	.short	0x00ff


	//----- nvinfo : EIATTR_MERCURY_ISA_VERSION
	.align		4
        /*0020*/ 	.byte	0x03, 0x5f
        /*0022*/ 	.short	0x0101


	//----- nvinfo : EIATTR_VRC_CTA_INIT_COUNT
	.align		4
        /*0024*/ 	.byte	0x02, 0x4a
	.zero		1
	.zero		1


	//----- nvinfo : EIATTR_EXIT_INSTR_OFFSETS
	.align		4
        /*0028*/ 	.byte	0x04, 0x1c
        /*002a*/ 	.short	(.L_200 - .L_199)


	//   ....[0]....
.L_199:
        /*002c*/ 	.word	0x00000100


	//----- nvinfo : EIATTR_CBANK_PARAM_SIZE
	.align		4
.L_200:
        /*0030*/ 	.byte	0x03, 0x19
        /*0032*/ 	.short	0x0008


	//----- nvinfo : EIATTR_PARAM_CBANK
	.align		4
        /*0034*/ 	.byte	0x04, 0x0a
        /*0036*/ 	.short	(.L_202 - .L_201)
	.align		4
.L_201:
        /*0038*/ 	.word	index@(.nv.constant0._Z8mykernelPj)
        /*003c*/ 	.short	0x0380
        /*003e*/ 	.short	0x0008


	//----- nvinfo : EIATTR_SW_WAR
	.align		4
.L_202:
        /*0040*/ 	.byte	0x04, 0x36
        /*0042*/ 	.short	(.L_204 - .L_203)
.L_203:
        /*0044*/ 	.word	0x00000008
.L_204:


//--------------------- .nv.info._Z1kv            --------------------------
	.section	.nv.info._Z1kv,"",@"SHT_CUDA_INFO"
	.sectionflags	@""
	.align	4


	//----- nvinfo : EIATTR_CUDA_API_VERSION
	.align		4
        /*0000*/ 	.byte	0x04, 0x37
        /*0002*/ 	.short	(.L_206 - .L_205)
.L_205:
        /*0004*/ 	.word	0x00000082


	//----- nvinfo : EIATTR_SPARSE_MMA_MASK
	.align		4
.L_206:
        /*0008*/ 	.byte	0x03, 0x50
        /*000a*/ 	.short	0x0000


	//----- nvinfo : EIATTR_MAXREG_COUNT
	.align		4
        /*000c*/ 	.byte	0x03, 0x1b
        /*000e*/ 	.short	0x00ff


	//----- nvinfo : EIATTR_MERCURY_ISA_VERSION
	.align		4
        /*0010*/ 	.byte	0x03, 0x5f
        /*0012*/ 	.short	0x0101


	//----- nvinfo : EIATTR_VRC_CTA_INIT_COUNT
	.align		4
        /*0014*/ 	.byte	0x02, 0x4a
	.zero		1
	.zero		1


	//----- nvinfo : EIATTR_SW_WAR
	.align		4
        /*0018*/ 	.byte	0x04, 0x36
        /*001a*/ 	.short	(.L_208 - .L_207)
.L_207:
        /*001c*/ 	.word	0x00000008
.L_208:


//--------------------- .nv.info._Z8kernel_2Pj    --------------------------
	.section	.nv.info._Z8kernel_2Pj,"",@"SHT_CUDA_INFO"
	.sectionflags	@""
	.align	4


	//----- nvinfo : EIATTR_CUDA_API_VERSION
	.align		4
        /*0000*/ 	.byte	0x04, 0x37
        /*0002*/ 	.short	(.L_210 - .L_209)
.L_209:
        /*0004*/ 	.word	0x00000082


	//----- nvinfo : EIATTR_KPARAM_INFO
	.align		4
.L_210:
        /*0008*/ 	.byte	0x04, 0x17
        /*000a*/ 	.short	(.L_212 - .L_211)
.L_211:
        /*000c*/ 	.word	0x00000000
        /*0010*/ 	.short	0x0000
        /*0012*/ 	.short	0x0000
        /*0014*/ 	.byte	0x00, 0xf5, 0x21, 0x00


	//----- nvinfo : EIATTR_SPARSE_MMA_MASK
	.align		4
.L_212:
        /*0018*/ 	.byte	0x03, 0x50
        /*001a*/ 	.short	0x0000


	//----- nvinfo : EIATTR_MAXREG_COUNT
	.align		4
        /*001c*/ 	.byte	0x03, 0x1b
        /*001e*/ 	.short	0x00ff


	//----- nvinfo : EIATTR_MERCURY_ISA_VERSION
	.align		4
        /*0020*/ 	.byte	0x03, 0x5f
        /*0022*/ 	.short	0x0101


	//----- nvinfo : EIATTR_INT_WARP_WIDE_INSTR_OFFSETS
	.align		4
        /*0024*/ 	.byte	0x04, 0x31
        /*0026*/ 	.short	(.L_214 - .L_213)


	//   ....[0]....
.L_213:
        /*0028*/ 	.word	0x00000060


	//   ....[1]....
        /*002c*/ 	.word	0x000000c0


	//----- nvinfo : EIATTR_VRC_CTA_INIT_COUNT
	.align		4
.L_214:
        /*0030*/ 	.byte	0x02, 0x4a
	.zero		1
	.zero		1


	//----- nvinfo : EIATTR_EXIT_INSTR_OFFSETS
	.align		4
        /*0034*/ 	.byte	0x04, 0x1c
        /*0036*/ 	.short	(.L_216 - .L_215)


	//   ....[0]....
.L_215:
        /*0038*/ 	.word	0x00000120


	//----- nvinfo : EIATTR_CBANK_PARAM_SIZE
	.align		4
.L_216:
        /*003c*/ 	.byte	0x03, 0x19
        /*003e*/ 	.short	0x0008


	//----- nvinfo : EIATTR_PARAM_CBANK
	.align		4
        /*0040*/ 	.byte	0x04, 0x0a
        /*0042*/ 	.short	(.L_218 - .L_217)
	.align		4
.L_217:
        /*0044*/ 	.word	index@(.nv.constant0._Z8kernel_2Pj)
        /*0048*/ 	.short	0x0380
        /*004a*/ 	.short	0x0008


	//----- nvinfo : EIATTR_SW_WAR
	.align		4
.L_218:
        /*004c*/ 	.byte	0x04, 0x36
        /*004e*/ 	.short	(.L_220 - .L_219)
.L_219:
        /*0050*/ 	.word	0x00000008
.L_220:


//--------------------- .nv.info._Z8kernel_1Pj    --------------------------
	.section	.nv.info._Z8kernel_1Pj,"",@"SHT_CUDA_INFO"
	.sectionflags	@""
	.align	4


	//----- nvinfo : EIATTR_CUDA_API_VERSION
	.align		4
        /*0000*/ 	.byte	0x04, 0x37
        /*0002*/ 	.short	(.L_222 - .L_221)
.L_221:
        /*0004*/ 	.word	0x00000082


	//----- nvinfo : EIATTR_KPARAM_INFO
	.align		4
.L_222:
        /*0008*/ 	.byte	0x04, 0x17
        /*000a*/ 	.short	(.L_224 - .L_223)
.L_223:
        /*000c*/ 	.word	0x00000000
        /*0010*/ 	.short	0x0000
        /*0012*/ 	.short	0x0000
        /*0014*/ 	.byte	0x00, 0xf5, 0x21, 0x00


	//----- nvinfo : EIATTR_SPARSE_MMA_MASK
	.align		4
.L_224:
        /*0018*/ 	.byte	0x03, 0x50
        /*001a*/ 	.short	0x0000


	//----- nvinfo : EIATTR_MAXREG_COUNT
	.align		4
        /*001c*/ 	.byte	0x03, 0x1b
        /*001e*/ 	.short	0x00ff


	//----- nvinfo : EIATTR_MERCURY_ISA_VERSION
	.align		4
        /*0020*/ 	.byte	0x03, 0x5f
        /*0022*/ 	.short	0x0101


	//----- nvinfo : EIATTR_INT_WARP_WIDE_INSTR_OFFSETS
	.align		4
        /*0024*/ 	.byte	0x04, 0x31
        /*0026*/ 	.short	(.L_226 - .L_225)


	//   ....[0]....
.L_225:
        /*0028*/ 	.word	0x00000060


	//   ....[1]....
        /*002c*/ 	.word	0x000000c0


	//----- nvinfo : EIATTR_VRC_CTA_INIT_COUNT
	.align		4
.L_226:
        /*0030*/ 	.byte	0x02, 0x4a
	.zero		1
	.zero		1


	//----- nvinfo : EIATTR_EXIT_INSTR_OFFSETS
	.align		4
        /*0034*/ 	.byte	0x04, 0x1c
        /*0036*/ 	.short	(.L_228 - .L_227)


	//   ....[0]....
.L_227:
        /*0038*/ 	.word	0x00000120


	//----- nvinfo : EIATTR_CBANK_PARAM_SIZE
	.align		4
.L_228:
        /*003c*/ 	.byte	0x03, 0x19
        /*003e*/ 	.short	0x0008


	//----- nvinfo : EIATTR_PARAM_CBANK
	.align		4
        /*0040*/ 	.byte	0x04, 0x0a
        /*0042*/ 	.short	(.L_230 - .L_229)
	.align		4
.L_229:
        /*0044*/ 	.word	index@(.nv.constant0._Z8kernel_1Pj)
        /*0048*/ 	.short	0x0380
        /*004a*/ 	.short	0x0008


	//----- nvinfo : EIATTR_SW_WAR
	.align		4
.L_230:
        /*004c*/ 	.byte	0x04, 0x36
        /*004e*/ 	.short	(.L_232 - .L_231)
.L_231:
        /*0050*/ 	.word	0x00000008
.L_232:


//--------------------- .nv.info._Z6kernelPj      --------------------------
	.section	.nv.info._Z6kernelPj,"",@"SHT_CUDA_INFO"
	.sectionflags	@""
	.align	4


	//----- nvinfo : EIATTR_CUDA_API_VERSION
	.align		4
        /*0000*/ 	.byte	0x04, 0x37
        /*0002*/ 	.short	(.L_234 - .L_233)
.L_233:
        /*0004*/ 	.word	0x00000082


	//----- nvinfo : EIATTR_KPARAM_INFO
	.align		4
.L_234:
        /*0008*/ 	.byte	0x04, 0x17
        /*000a*/ 	.short	(.L_236 - .L_235)
.L_235:
        /*000c*/ 	.word	0x00000000
        /*0010*/ 	.short	0x0000
        /*0012*/ 	.short	0x0000
        /*0014*/ 	.byte	0x00, 0xf5, 0x21, 0x00


	//----- nvinfo : EIATTR_SPARSE_MMA_MASK
	.align		4
.L_236:
        /*0018*/ 	.byte	0x03, 0x50
        /*001a*/ 	.short	0x0000


	//----- nvinfo : EIATTR_MAXREG_COUNT
	.align		4
        /*001c*/ 	.byte	0x03, 0x1b
        /*001e*/ 	.short	0x00ff


	//----- nvinfo : EIATTR_MERCURY_ISA_VERSION
	.align		4
        /*0020*/ 	.byte	0x03, 0x5f
        /*0022*/ 	.short	0x0101


	//----- nvinfo : EIATTR_INT_WARP_WIDE_INSTR_OFFSETS
	.align		4
        /*0024*/ 	.byte	0x04, 0x31
        /*0026*/ 	.short	(.L_238 - .L_237)


	//   ....[0]....
.L_237:
        /*0028*/ 	.word	0x00000060


	//   ....[1]....
        /*002c*/ 	.word	0x000000c0


	//----- nvinfo : EIATTR_VRC_CTA_INIT_COUNT
	.align		4
.L_238:
        /*0030*/ 	.byte	0x02, 0x4a
	.zero		1
	.zero		1


	//----- nvinfo : EIATTR_EXIT_INSTR_OFFSETS
	.align		4
        /*0034*/ 	.byte	0x04, 0x1c
        /*0036*/ 	.short	(.L_240 - .L_239)


	//   ....[0]....
.L_239:
        /*0038*/ 	.word	0x00000120


	//----- nvinfo : EIATTR_CBANK_PARAM_SIZE
	.align		4
.L_240:
        /*003c*/ 	.byte	0x03, 0x19
        /*003e*/ 	.short	0x0008


	//----- nvinfo : EIATTR_PARAM_CBANK
	.align		4
        /*0040*/ 	.byte	0x04, 0x0a
        /*0042*/ 	.short	(.L_242 - .L_241)
	.align		4
.L_241:
        /*0044*/ 	.word	index@(.nv.constant0._Z6kernelPj)
        /*0048*/ 	.short	0x0380
        /*004a*/ 	.short	0x0008


	//----- nvinfo : EIATTR_SW_WAR
	.align		4
.L_242:
        /*004c*/ 	.byte	0x04, 0x36
        /*004e*/ 	.short	(.L_244 - .L_243)
.L_243:
        /*0050*/ 	.word	0x00000008
.L_244:


//--------------------- .nv.info._Z5foo_7i        --------------------------
	.section	.nv.info._Z5foo_7i,"",@"SHT_CUDA_INFO"
	.sectionflags	@""
	.align	4


	//----- nvinfo : EIATTR_CUDA_API_VERSION
	.align		4
        /*0000*/ 	.byte	0x04, 0x37
        /*0002*/ 	.short	(.L_246 - .L_245)
.L_245:
        /*0004*/ 	.word	0x00000082


	//----- nvinfo : EIATTR_KPARAM_INFO
	.align		4
.L_246:
        /*0008*/ 	.byte	0x04, 0x17
        /*000a*/ 	.short	(.L_248 - .L_247)
.L_247:
        /*000c*/ 	.word	0x00000000
        /*0010*/ 	.short	0x0000
        /*0012*/ 	.short	0x0000
        /*0014*/ 	.byte	0x00, 0xf0, 0x11, 0x00


	//----- nvinfo : EIATTR_SPARSE_MMA_MASK
	.align		4
.L_248:
        /*0018*/ 	.byte	0x03, 0x50
        /*001a*/ 	.short	0x0000


	//----- nvinfo : EIATTR_MAXREG_COUNT
	.align		4
        /*001c*/ 	.byte	0x03, 0x1b
        /*001e*/ 	.short	0x00ff


	//----- nvinfo : EIATTR_MERCURY_ISA_VERSION
	.align		4
        /*0020*/ 	.byte	0x03, 0x5f
        /*0022*/ 	.short	0x0101


	//----- nvinfo : EIATTR_VRC_CTA_INIT_COUNT
	.align		4
        /*0024*/ 	.byte	0x02, 0x4a
	.zero		1
	.zero		1


	//----- nvinfo : EIATTR_EXIT_INSTR_OFFSETS
	.align		4
        /*0028*/ 	.byte	0x04, 0x1c
        /*002a*/ 	.short	(.L_250 - .L_249)


	//   ....[0]....
.L_249:
        /*002c*/ 	.word	0x00000080


	//----- nvinfo : EIATTR_CBANK_PARAM_SIZE
	.align		4
.L_250:
        /*0030*/ 	.byte	0x03, 0x19
        /*0032*/ 	.short	0x0004


	//----- nvinfo : EIATTR_PARAM_CBANK
	.align		4
        /*0034*/ 	.byte	0x04, 0x0a
        /*0036*/ 	.short	(.L_252 - .L_251)
	.align		4
.L_251:
        /*0038*/ 	.word	index@(.nv.constant0._Z5foo_7i)
        /*003c*/ 	.short	0x0380
        /*003e*/ 	.short	0x0004


	//----- nvinfo : EIATTR_SW_WAR
	.align		4
.L_252:
        /*0040*/ 	.byte	0x04, 0x36
        /*0042*/ 	.short	(.L_254 - .L_253)
.L_253:
        /*0044*/ 	.word	0x00000008
.L_254:


//--------------------- .nv.info._Z5foo_6v        --------------------------
	.section	.nv.info._Z5foo_6v,"",@"SHT_CUDA_INFO"
	.sectionflags	@""
	.align	4


	//----- nvinfo : EIATTR_CUDA_API_VERSION
	.align		4
        /*0000*/ 	.byte	0x04, 0x37
        /*0002*/ 	.short	(.L_256 - .L_255)
.L_255:
        /*0004*/ 	.word	0x00000082


	//----- nvinfo : EIATTR_SPARSE_MMA_MASK
	.align		4
.L_256:
        /*0008*/ 	.byte	0x03, 0x50
        /*000a*/ 	.short	0x0000


	//----- nvinfo : EIATTR_MAXREG_COUNT
	.align		4
        /*000c*/ 	.byte	0x03, 0x1b
        /*000e*/ 	.short	0x00ff


	//----- nvinfo : EIATTR_MERCURY_ISA_VERSION
	.align		4
        /*0010*/ 	.byte	0x03, 0x5f
        /*0012*/ 	.short	0x0101


	//----- nvinfo : EIATTR_VRC_CTA_INIT_COUNT
	.align		4
        /*0014*/ 	.byte	0x02, 0x4a
	.zero		1
	.zero		1


	//----- nvinfo : EIATTR_EXIT_INSTR_OFFSETS
	.align		4
        /*0018*/ 	.byte	0x04, 0x1c
        /*001a*/ 	.short	(.L_258 - .L_257)


	//   ....[0]....
.L_257:
        /*001c*/ 	.word	0x00000050


	//----- nvinfo : EIATTR_SW_WAR
	.align		4
.L_258:
        /*0020*/ 	.byte	0x04, 0x36
        /*0022*/ 	.short	(.L_260 - .L_259)
.L_259:
        /*0024*/ 	.word	0x00000008
.L_260:


//--------------------- .nv.info._Z5foo_5v        --------------------------
	.section	.nv.info._Z5foo_5v,"",@"SHT_CUDA_INFO"
	.sectionflags	@""
	.align	4


	//----- nvinfo : EIATTR_CUDA_API_VERSION
	.align		4
        /*0000*/ 	.byte	0x04, 0x37
        /*0002*/ 	.short	(.L_262 - .L_261)
.L_261:
        /*0004*/ 	.word	0x00000082


	//----- nvinfo : EIATTR_SPARSE_MMA_MASK
	.align		4
.L_262:
        /*0008*/ 	.byte	0x03, 0x50
        /*000a*/ 	.short	0x0000


	//----- nvinfo : EIATTR_MAXREG_COUNT
	.align		4
        /*000c*/ 	.byte	0x03, 0x1b
        /*000e*/ 	.short	0x00ff


	//----- nvinfo : EIATTR_MERCURY_ISA_VERSION
	.align		4
        /*0010*/ 	.byte	0x03, 0x5f
        /*0012*/ 	.short	0x0101


	//----- nvinfo : EIATTR_INT_WARP_WIDE_INSTR_OFFSETS
	.align		4
        /*0014*/ 	.byte	0x04, 0x31
        /*0016*/ 	.short	(.L_264 - .L_263)


	//   ....[0]....
.L_263:
        /*0018*/ 	.word	0x00000020


	//----- nvinfo : EIATTR_VRC_CTA_INIT_COUNT
	.align		4
.L_264:
        /*001c*/ 	.byte	0x02, 0x4a
	.zero		1
	.zero		1


	//----- nvinfo : EIATTR_EXIT_INSTR_OFFSETS
	.align		4
        /*0020*/ 	.byte	0x04, 0x1c
        /*0022*/ 	.short	(.L_266 - .L_265)


	//   ....[0]....
.L_265:
        /*0024*/ 	.word	0x000000c0


	//----- nvinfo : EIATTR_SW_WAR
	.align		4
.L_266:
        /*0028*/ 	.byte	0x04, 0x36
        /*002a*/ 	.short	(.L_268 - .L_267)
.L_267:
        /*002c*/ 	.word	0x00000008
.L_268:


//--------------------- .nv.info._Z5foo_4v        --------------------------
	.section	.nv.info._Z5foo_4v,"",@"SHT_CUDA_INFO"
	.sectionflags	@""
	.align	4


	//----- nvinfo : EIATTR_CUDA_API_VERSION
	.align		4
        /*0000*/ 	.byte	0x04, 0x37
        /*0002*/ 	.short	(.L_270 - .L_269)
.L_269:
        /*0004*/ 	.word	0x00000082


	//----- nvinfo : EIATTR_SPARSE_MMA_MASK
	.align		4
.L_270:
        /*0008*/ 	.byte	0x03, 0x50
        /*000a*/ 	.short	0x0000


	//----- nvinfo : EIATTR_MAXREG_COUNT
	.align		4
        /*000c*/ 	.byte	0x03, 0x1b
        /*000e*/ 	.short	0x00ff


	//----- nvinfo : EIATTR_MERCURY_ISA_VERSION
	.align		4
        /*0010*/ 	.byte	0x03, 0x5f
        /*0012*/ 	.short	0x0101


	//----- nvinfo : EIATTR_INT_WARP_WIDE_INSTR_OFFSETS
	.align		4
        /*0014*/ 	.byte	0x04, 0x31
        /*0016*/ 	.short	(.L_272 - .L_271)


	//   ....[0]....
.L_271:
        /*0018*/ 	.word	0x00000030


	//----- nvinfo : EIATTR_VRC_CTA_INIT_COUNT
	.align		4
.L_272:
        /*001c*/ 	.byte	0x02, 0x4a
	.zero		1
	.zero		1


	//----- nvinfo : EIATTR_EXIT_INSTR_OFFSETS
	.align		4
        /*0020*/ 	.byte	0x04, 0x1c
        /*0022*/ 	.short	(.L_274 - .L_273)


	//   ....[0]....
.L_273:
        /*0024*/ 	.word	0x000000d0


	//----- nvinfo : EIATTR_SW_WAR
	.align		4
.L_274:
        /*0028*/ 	.byte	0x04, 0x36
        /*002a*/ 	.short	(.L_276 - .L_275)
.L_275:
        /*002c*/ 	.word	0x00000008
.L_276:


//--------------------- .nv.info._Z5foo_3v        --------------------------
	.section	.nv.info._Z5foo_3v,"",@"SHT_CUDA_INFO"
	.sectionflags	@""
	.align	4


	//----- nvinfo : EIATTR_CUDA_API_VERSION
	.align		4
        /*0000*/ 	.byte	0x04, 0x37
        /*0002*/ 	.short	(.L_278 - .L_277)
.L_277:
        /*0004*/ 	.word	0x00000082


	//----- nvinfo : EIATTR_SPARSE_MMA_MASK
	.align		4
.L_278:
        /*0008*/ 	.byte	0x03, 0x50
        /*000a*/ 	.short	0x0000


	//----- nvinfo : EIATTR_MAXREG_COUNT
	.align		4
        /*000c*/ 	.byte	0x03, 0x1b
        /*000e*/ 	.short	0x00ff


	//----- nvinfo : EIATTR_MERCURY_ISA_VERSION
	.align		4
        /*0010*/ 	.byte	0x03, 0x5f
        /*0012*/ 	.short	0x0101


	//----- nvinfo : EIATTR_VRC_CTA_INIT_COUNT
	.align		4
        /*0014*/ 	.byte	0x02, 0x4a
	.zero		1
	.zero		1


	//----- nvinfo : EIATTR_EXIT_INSTR_OFFSETS
	.align		4
        /*0018*/ 	.byte	0x04, 0x1c
        /*001a*/ 	.short	(.L_280 - .L_279)


	//   ....[0]....
.L_279:
        /*001c*/ 	.word	0x00000050


	//----- nvinfo : EIATTR_SW_WAR
	.align		4
.L_280:
        /*0020*/ 	.byte	0x04, 0x36
        /*0022*/ 	.short	(.L_282 - .L_281)
.L_281:
        /*0024*/ 	.word	0x00000008
.L_282:


//--------------------- .nv.info._Z5foo_2v        --------------------------
	.section	.nv.info._Z5foo_2v,"",@"SHT_CUDA_INFO"
	.sectionflags	@""
	.align	4


	//----- nvinfo : EIATTR_CUDA_API_VERSION
	.align		4
        /*0000*/ 	.byte	0x04, 0x37
        /*0002*/ 	.short	(.L_284 - .L_283)
.L_283:
        /*0004*/ 	.word	0x00000082


	//----- nvinfo : EIATTR_SPARSE_MMA_MASK
	.align		4
.L_284:
        /*0008*/ 	.byte	0x03, 0x50
        /*000a*/ 	.short	0x0000


	//----- nvinfo : EIATTR_MAXREG_COUNT
	.align		4
        /*000c*/ 	.byte	0x03, 0x1b
        /*000e*/ 	.short	0x00ff


	//----- nvinfo : EIATTR_MERCURY_ISA_VERSION
	.align		4
        /*0010*/ 	.byte	0x03, 0x5f
        /*0012*/ 	.short	0x0101


	//----- nvinfo : EIATTR_VRC_CTA_INIT_COUNT
	.align		4
        /*0014*/ 	.byte	0x02, 0x4a
	.zero		1
	.zero		1


	//----- nvinfo : EIATTR_EXIT_INSTR_OFFSETS
	.align		4
        /*0018*/ 	.byte	0x04, 0x1c
        /*001a*/ 	.short	(.L_286 - .L_285)


	//   ....[0]....
.L_285:
        /*001c*/ 	.word	0x00000540


	//----- nvinfo : EIATTR_CRS_STACK_SIZE
	.align		4
.L_286:
        /*0020*/ 	.byte	0x04, 0x1e
        /*0022*/ 	.short	(.L_288 - .L_287)
.L_287:
        /*0024*/ 	.word	0x00000000


	//----- nvinfo : EIATTR_SW_WAR
	.align		4
.L_288:
        /*0028*/ 	.byte	0x04, 0x36
        /*002a*/ 	.short	(.L_290 - .L_289)
.L_289:
        /*002c*/ 	.word	0x00000008
.L_290:


//--------------------- .nv.info._Z3foov          --------------------------
	.section	.nv.info._Z3foov,"",@"SHT_CUDA_INFO"
	.sectionflags	@""
	.align	4


	//----- nvinfo : EIATTR_CUDA_API_VERSION
	.align		4
        /*0000*/ 	.byte	0x04, 0x37
        /*0002*/ 	.short	(.L_292 - .L_291)
.L_291:
        /*0004*/ 	.word	0x00000082


	//----- nvinfo : EIATTR_SPARSE_MMA_MASK
	.align		4
.L_292:
        /*0008*/ 	.byte	0x03, 0x50
        /*000a*/ 	.short	0x0000


	//----- nvinfo : EIATTR_MAXREG_COUNT
	.align		4
        /*000c*/ 	.byte	0x03, 0x1b
        /*000e*/ 	.short	0x00ff


	//----- nvinfo : EIATTR_MERCURY_ISA_VERSION
	.align		4
        /*0010*/ 	.byte	0x03, 0x5f
        /*0012*/ 	.short	0x0101


	//----- nvinfo : EIATTR_VRC_CTA_INIT_COUNT
	.align		4
        /*0014*/ 	.byte	0x02, 0x4a
	.zero		1
	.zero		1


	//----- nvinfo : EIATTR_EXIT_INSTR_OFFSETS
	.align		4
        /*0018*/ 	.byte	0x04, 0x1c
        /*001a*/ 	.short	(.L_294 - .L_293)


	//   ....[0]....
.L_293:
        /*001c*/ 	.word	0x000004d0


	//----- nvinfo : EIATTR_CRS_STACK_SIZE
	.align		4
.L_294:
        /*0020*/ 	.byte	0x04, 0x1e
        /*0022*/ 	.short	(.L_296 - .L_295)
.L_295:
        /*0024*/ 	.word	0x00000000


	//----- nvinfo : EIATTR_SW_WAR
	.align		4
.L_296:
        /*0028*/ 	.byte	0x04, 0x36
        /*002a*/ 	.short	(.L_298 - .L_297)
.L_297:
        /*002c*/ 	.word	0x00000008
.L_298:


//--------------------- .nv.info._Z4testIdEvPT_   --------------------------
	.section	.nv.info._Z4testIdEvPT_,"",@"SHT_CUDA_INFO"
	.sectionflags	@""
	.align	4


	//----- nvinfo : EIATTR_CUDA_API_VERSION
	.align		4
        /*0000*/ 	.byte	0x04, 0x37
        /*0002*/ 	.short	(.L_300 - .L_299)
.L_299:
        /*0004*/ 	.word	0x00000082


	//----- nvinfo : EIATTR_KPARAM_INFO
	.align		4
.L_300:
        /*0008*/ 	.byte	0x04, 0x17
        /*000a*/ 	.short	(.L_302 - .L_301)
.L_301:
        /*000c*/ 	.word	0x00000000
        /*0010*/ 	.short	0x0000
        /*0012*/ 	.short	0x0000
        /*0014*/ 	.byte	0x00, 0xf5, 0x21, 0x00


	//----- nvinfo : EIATTR_SPARSE_MMA_MASK
	.align		4
.L_302:
        /*0018*/ 	.byte	0x03, 0x50
        /*001a*/ 	.short	0x0000


	//----- nvinfo : EIATTR_MAXREG_COUNT
	.align		4
        /*001c*/ 	.byte	0x03, 0x1b
        /*001e*/ 	.short	0x00ff


	//----- nvinfo : EIATTR_MERCURY_ISA_VERSION
	.align		4
        /*0020*/ 	.byte	0x03, 0x5f
        /*0022*/ 	.short	0x0101


	//----- nvinfo : EIATTR_VRC_CTA_INIT_COUNT
	.align		4
        /*0024*/ 	.byte	0x02, 0x4a
	.zero		1
	.zero		1


	//----- nvinfo : EIATTR_EXIT_INSTR_OFFSETS
	.align		4
        /*0028*/ 	.byte	0x04, 0x1c
        /*002a*/ 	.short	(.L_304 - .L_303)


	//   ....[0]....
.L_303:
        /*002c*/ 	.word	0x00000060


	//----- nvinfo : EIATTR_CBANK_PARAM_SIZE
	.align		4
.L_304:
        /*0030*/ 	.byte	0x03, 0x19
        /*0032*/ 	.short	0x0008


	//----- nvinfo : EIATTR_PARAM_CBANK
	.align		4
        /*0034*/ 	.byte	0x04, 0x0a
        /*0036*/ 	.short	(.L_306 - .L_305)
	.align		4
.L_305:
        /*0038*/ 	.word	index@(.nv.constant0._Z4testIdEvPT_)
        /*003c*/ 	.short	0x0380
        /*003e*/ 	.short	0x0008


	//----- nvinfo : EIATTR_SW_WAR
	.align		4
.L_306:
        /*0040*/ 	.byte	0x04, 0x36
        /*0042*/ 	.short	(.L_308 - .L_307)
.L_307:
        /*0044*/ 	.word	0x00000008
.L_308:


//--------------------- .nv.info._Z4testIfEvPT_   --------------------------
	.section	.nv.info._Z4testIfEvPT_,"",@"SHT_CUDA_INFO"
	.sectionflags	@""
	.align	4


	//----- nvinfo : EIATTR_CUDA_API_VERSION
	.align		4
        /*0000*/ 	.byte	0x04, 0x37
        /*0002*/ 	.short	(.L_310 - .L_309)
.L_309:
        /*0004*/ 	.word	0x00000082


	//----- nvinfo : EIATTR_KPARAM_INFO
	.align		4
.L_310:
        /*0008*/ 	.byte	0x04, 0x17
        /*000a*/ 	.short	(.L_312 - .L_311)
.L_311:
        /*000c*/ 	.word	0x00000000
        /*0010*/ 	.short	0x0000
        /*0012*/ 	.short	0x0000
        /*0014*/ 	.byte	0x00, 0xf5, 0x21, 0x00


	//----- nvinfo : EIATTR_SPARSE_MMA_MASK
	.align		4
.L_312:
        /*0018*/ 	.byte	0x03, 0x50
        /*001a*/ 	.short	0x0000


	//----- nvinfo : EIATTR_MAXREG_COUNT
	.align		4
        /*001c*/ 	.byte	0x03, 0x1b
        /*001e*/ 	.short	0x00ff


	//----- nvinfo : EIATTR_MERCURY_ISA_VERSION
	.align		4
        /*0020*/ 	.byte	0x03, 0x5f
        /*0022*/ 	.short	0x0101


	//----- nvinfo : EIATTR_VRC_CTA_INIT_COUNT
	.align		4
        /*0024*/ 	.byte	0x02, 0x4a
	.zero		1
	.zero		1


	//----- nvinfo : EIATTR_EXIT_INSTR_OFFSETS
	.align		4
        /*0028*/ 	.byte	0x04, 0x1c
        /*002a*/ 	.short	(.L_314 - .L_313)


	//   ....[0]....
.L_313:
        /*002c*/ 	.word	0x000000c0


	//----- nvinfo : EIATTR_CBANK_PARAM_SIZE
	.align		4
.L_314:
        /*0030*/ 	.byte	0x03, 0x19
        /*0032*/ 	.short	0x0008


	//----- nvinfo : EIATTR_PARAM_CBANK
	.align		4
        /*0034*/ 	.byte	0x04, 0x0a
        /*0036*/ 	.short	(.L_316 - .L_315)
	.align		4
.L_315:
        /*0038*/ 	.word	index@(.nv.constant0._Z4testIfEvPT_)
        /*003c*/ 	.short	0x0380
        /*003e*/ 	.short	0x0008


	//----- nvinfo : EIATTR_SW_WAR
	.align		4
.L_316:
        /*0040*/ 	.byte	0x04, 0x36
        /*0042*/ 	.short	(.L_318 - .L_317)
.L_317:
        /*0044*/ 	.word	0x00000008
.L_318:


//--------------------- .nv.info._Z4testIyEvPT_   --------------------------
	.section	.nv.info._Z4testIyEvPT_,"",@"SHT_CUDA_INFO"
	.sectionflags	@""
	.align	4


	//----- nvinfo : EIATTR_CUDA_API_VERSION
	.align		4
        /*0000*/ 	.byte	0x04, 0x37
        /*0002*/ 	.short	(.L_320 - .L_319)
.L_319:
        /*0004*/ 	.word	0x00000082


	//----- nvinfo : EIATTR_KPARAM_INFO
	.align		4
.L_320:
        /*0008*/ 	.byte	0x04, 0x17
        /*000a*/ 	.short	(.L_322 - .L_321)
.L_321:
        /*000c*/ 	.word	0x00000000
        /*0010*/ 	.short	0x0000
        /*0012*/ 	.short	0x0000
        /*0014*/ 	.byte	0x00, 0xf5, 0x21, 0x00


	//----- nvinfo : EIATTR_SPARSE_MMA_MASK
	.align		4
.L_322:
        /*0018*/ 	.byte	0x03, 0x50
        /*001a*/ 	.short	0x0000


	//----- nvinfo : EIATTR_MAXREG_COUNT
	.align		4
        /*001c*/ 	.byte	0x03, 0x1b
        /*001e*/ 	.short	0x00ff


	//----- nvinfo : EIATTR_MERCURY_ISA_VERSION
	.align		4
        /*0020*/ 	.byte	0x03, 0x5f
        /*0022*/ 	.short	0x0101


	//----- nvinfo : EIATTR_VRC_CTA_INIT_COUNT
	.align		4
        /*0024*/ 	.byte	0x02, 0x4a
	.zero		1
	.zero		1


	//----- nvinfo : EIATTR_EXIT_INSTR_OFFSETS
	.align		4
        /*0028*/ 	.byte	0x04, 0x1c
        /*002a*/ 	.short	(.L_324 - .L_323)


	//   ....[0]....
.L_323:
        /*002c*/ 	.word	0x000000f0


	//----- nvinfo : EIATTR_CBANK_PARAM_SIZE
	.align		4
.L_324:
        /*0030*/ 	.byte	0x03, 0x19
        /*0032*/ 	.short	0x0008


	//----- nvinfo : EIATTR_PARAM_CBANK
	.align		4
        /*0034*/ 	.byte	0x04, 0x0a
        /*0036*/ 	.short	(.L_326 - .L_325)
	.align		4
.L_325:
        /*0038*/ 	.word	index@(.nv.constant0._Z4testIyEvPT_)
        /*003c*/ 	.short	0x0380
        /*003e*/ 	.short	0x0008


	//----- nvinfo : EIATTR_SW_WAR
	.align		4
.L_326:
        /*0040*/ 	.byte	0x04, 0x36
        /*0042*/ 	.short	(.L_328 - .L_327)
.L_327:
        /*0044*/ 	.word	0x00000008
.L_328:


//--------------------- .nv.callgraph             --------------------------
	.section	.nv.callgraph,"",@"SHT_CUDA_CALLGRAPH"
	.align	4
	.sectionentsize	8
	.align		4
        /*0000*/ 	.word	0x00000000
	.align		4
        /*0004*/ 	.word	0xffffffff
	.align		4
        /*0008*/ 	.word	0x00000000
	.align		4
        /*000c*/ 	.word	0xfffffffe
	.align		4
        /*0010*/ 	.word	0x00000000
	.align		4
        /*0014*/ 	.word	0xfffffffd
	.align		4
        /*0018*/ 	.word	0x00000000
	.align		4
        /*001c*/ 	.word	0xfffffffc


//--------------------- .nv.constant4             --------------------------
	.section	.nv.constant4,"a",@progbits
	.align	8
	.align		8
.nv.constant4:
        /*0000*/ 	.dword	d_error
	.align		8
        /*0008*/ 	.dword	dmem
	.align		8
        /*0010*/ 	.dword	g_mutex


//--------------------- .text._Z4testIjEvPT_      --------------------------
	.section	.text._Z4testIjEvPT_,"ax",@progbits
	.align	128
        .global         _Z4testIjEvPT_
        .type           _Z4testIjEvPT_,@function
        .size           _Z4testIjEvPT_,(.L_x_47 - _Z4testIjEvPT_)
        .other          _Z4testIjEvPT_,@"STO_CUDA_ENTRY STV_DEFAULT"
_Z4testIjEvPT_:
.text._Z4testIjEvPT_:
[----:B------:R-:W-:Y:S01]  /*0000*/  LDC R1, c[0x0][0x37c] ;  /* 0x0000df00ff017b82 */ /* 0x000fe20000000800 */
[----:B------:R-:W0:Y:S01]  /*0010*/  S2R R7, SR_TID.X ;  /* 0x0000000000077919 */ /* 0x000e220000002100 */
[----:B------:R-:W1:Y:S06]  /*0020*/  LDCU.64 UR6, c[0x0][0x380] ;  /* 0x00007000ff0677ac */ /* 0x000e6c0008000a00 */
[----:B------:R-:W2:Y:S01]  /*0030*/  LDC.64 R2, c[0x0][0x380] ;  /* 0x0000e000ff027b82 */ /* 0x000ea20000000a00 */
[----:B------:R-:W3:Y:S01]  /*0040*/  S2R R8, SR_LANEID ;  /* 0x0000000000087919 */ /* 0x000ee20000000000 */
[----:B------:R-:W-:Y:S01]  /*0050*/  VOTEU.ANY UR4, UPT, PT ;  /* 0x0000000000047886 */ /* 0x000fe200038e0100 */
[----:B------:R-:W2:Y:S01]  /*0060*/  LDCU.64 UR8, c[0x0][0x358] ;  /* 0x00006b00ff0877ac */ /* 0x000ea20008000a00 */
[----:B------:R-:W-:-:S02]  /*0070*/  UFLO.U32 UR4, UR4 ;  /* 0x00000004000472bd */ /* 0x000fc400080e0000 */
[----:B-1----:R-:W-:-:S06]  /*0080*/  UIADD3 UR5, UP0, UPT, UR6, 0x4, URZ ;  /* 0x0000000406057890 */ /* 0x002fcc000ff1e0ff */
[----:B------:R-:W-:Y:S01]  /*0090*/  MOV R4, UR5 ;  /* 0x0000000500047c02 */ /* 0x000fe20008000f00 */
[----:B0-----:R-:W-:Y:S01]  /*00a0*/  IMAD.MOV R0, RZ, RZ, -R7 ;  /* 0x000000ffff007224 */ /* 0x001fe200078e0a07 */
[----:B------:R-:W0:Y:S01]  /*00b0*/  REDUX.SUM UR10, R7 ;  /* 0x00000000070a73c4 */ /* 0x000e22000000c000 */
[C---:B------:R-:W-:Y:S02]  /*00c0*/  CREDUX.MAX UR6, R7.reuse ;  /* 0x00000000070672cc */ /* 0x040fe40000000000 */
[----:B------:R-:W-:Y:S02]  /*00d0*/  CREDUX.MIN UR12, R7 ;  /* 0x00000000070c72cc */ /* 0x000fe40000008000 */
[----:B---3--:R-:W-:Y:S01]  /*00e0*/  ISETP.EQ.U32.AND P0, PT, R8, UR4, PT ;  /* 0x0000000408007c0c */ /* 0x008fe2000bf02070 */
[----:B------:R-:W-:Y:S02]  /*00f0*/  UIADD3.X UR4, UPT, UPT, URZ, UR7, URZ, UP0, !UPT ;  /* 0x00000007ff047290 */ /* 0x000fe400087fe4ff */
[----:B------:R-:W1:Y:S04]  /*0100*/  REDUX.SUM UR11, R0 ;  /* 0x00000000000b73c4 */ /* 0x000e68000000c000 */
[----:B------:R-:W-:-:S02]  /*0110*/  IMAD.U32 R5, RZ, RZ, UR4 ;  /* 0x00000004ff057e24 */ /* 0x000fc4000f8e00ff */
[----:B------:R-:W-:Y:S02]  /*0120*/  MOV R13, UR6 ;  /* 0x00000006000d7c02 */ /* 0x000fe40008000f00 */
[----:B------:R-:W-:Y:S01]  /*0130*/  IMAD.U32 R15, RZ, RZ, UR12 ;  /* 0x0000000cff0f7e24 */ /* 0x000fe2000f8e00ff */
[----:B------:R-:W-:Y:S01]  /*0140*/  IADD3 R6, PT, PT, R7, -0x1, RZ ;  /* 0xffffffff07067810 */ /* 0x000fe20007ffe0ff */
[----:B0-----:R-:W-:-:S05]  /*0150*/  IMAD.U32 R9, RZ, RZ, UR10 ;  /* 0x0000000aff097e24 */ /* 0x001fca000f8e00ff */
[----:B--2---:R0:W-:Y:S01]  /*0160*/  @P0 REDG.E.ADD.STRONG.GPU desc[UR8][R2.64], R9 ;  /* 0x000000090200098e */ /* 0x0041e2000c12e108 */
[----:B-1----:R-:W-:-:S05]  /*0170*/  IMAD.U32 R11, RZ, RZ, UR11 ;  /* 0x0000000bff0b7e24 */ /* 0x002fca000f8e00ff */
[----:B------:R1:W-:Y:S04]  /*0180*/  @P0 REDG.E.ADD.STRONG.GPU desc[UR8][R4.64], R11 ;  /* 0x0000000b0400098e */ /* 0x0003e8000c12e108 */
[----:B------:R1:W5:Y:S04]  /*0190*/  ATOMG.E.EXCH.STRONG.GPU PT, RZ, desc[UR8][R4.64+0x4], R7 ;  /* 0x8000040704ff79a8 */ /* 0x000368000c1ef108 */
[----:B------:R1:W-:Y:S04]  /*01a0*/  @P0 REDG.E.MAX.STRONG.GPU desc[UR8][R4.64+0x8], R13 ;  /* 0x0000080d0400098e */ /* 0x0003e8000d12e108 */
[----:B------:R1:W-:Y:S04]  /*01b0*/  @P0 REDG.E.MIN.STRONG.GPU desc[UR8][R4.64+0xc], R15 ;  /* 0x00000c0f0400098e */ /* 0x0003e8000c92e108 */
[----:B------:R1:W-:Y:S04]  /*01c0*/  REDG.E.INC.STRONG.GPU desc[UR8][R4.64+0x10], R7 ;  /* 0x000010070400798e */ /* 0x0003e8000d92e108 */
[----:B------:R1:W-:Y:S04]  /*01d0*/  REDG.E.DEC.STRONG.GPU desc[UR8][R4.64+0x14], R7 ;  /* 0x000014070400798e */ /* 0x0003e8000e12e108 */
[----:B------:R1:W5:Y:S04]  /*01e0*/  ATOMG.E.CAS.STRONG.GPU PT, RZ, [R4+0x18], R6, R7 ;  /* 0x0000180604ff73a9 */ /* 0x00036800001ee107 */
[----:B0-----:R1:W5:Y:S01]  /*01f0*/  LDG.E R2, desc[UR8][R2.64+0x1c] ;  /* 0x00001c0802027981 */ /* 0x001362000c1e1900 */
[----:B------:R-:W-:Y:S01]  /*0200*/  BSSY B0, `(.L_x_0) ;  /* 0x0000006000007945 */ /* 0x000fe20003800000 */
.L_x_1:
[----:B------:R-:W-:Y:S05]  /*0210*/  YIELD ;  /* 0x0000000000007946 */ /* 0x000fea0003800000 */
[----:B-1---5:R-:W2:Y:S02]  /*0220*/  ATOMG.E.CAS.STRONG.GPU PT, R3, [R4+0x18], R2, R3 ;  /* 0x00001802040373a9 */ /* 0x022ea400001ee103 */
[----:B--2---:R-:W-:Y:S01]  /*0230*/  ISETP.NE.AND P0, PT, R2, R3, PT ;  /* 0x000000030200720c */ /* 0x004fe20003f05270 */
[----:B------:R-:W-:-:S12]  /*0240*/  IMAD.MOV.U32 R2, RZ, RZ, R3 ;  /* 0x000000ffff027224 */ /* 0x000fd800078e0003 */
[----:B------:R-:W-:Y:S05]  /*0250*/  @P0 BRA `(.L_x_1) ;  /* 0xfffffffc00ec0947 */ /* 0x000fea000383ffff */
[----:B------:R-:W-:Y:S05]  /*0260*/  BSYNC B0 ;  /* 0x0000000000007941 */ /* 0x000fea0003800000 */
.L_x_0:
[----:B------:R-:W0:Y:S01]  /*0270*/  REDUX UR5, R7 ;  /* 0x00000000070573c4 */ /* 0x000e220000000000 */
[----:B------:R-:W-:Y:S02]  /*0280*/  VOTEU.ANY UR4, UPT, PT ;  /* 0x0000000000047886 */ /* 0x000fe400038e0100 */
[----:B------:R-:W-:-:S05]  /*0290*/  UFLO.U32 UR4, UR4 ;  /* 0x00000004000472bd */ /* 0x000fca00080e0000 */
[----:B------:R-:W1:Y:S01]  /*02a0*/  REDUX.OR UR6, R7 ;  /* 0x00000000070673c4 */ /* 0x000e620000004000 */
[----:B------:R-:W-:-:S07]  /*02b0*/  ISETP.EQ.U32.AND P0, PT, R8, UR4, PT ;  /* 0x0000000408007c0c */ /* 0x000fce000bf02070 */
[----:B------:R-:W2:Y:S01]  /*02c0*/  REDUX.XOR UR7, R7 ;  /* 0x00000000070773c4 */ /* 0x000ea20000008000 */
[----:B0-----:R-:W-:-:S05]  /*02d0*/  MOV R3, UR5 ;  /* 0x0000000500037c02 */ /* 0x001fca0008000f00 */
[----:B------:R-:W-:Y:S01]  /*02e0*/  @P0 REDG.E.AND.STRONG.GPU desc[UR8][R4.64+0x1c], R3 ;  /* 0x00001c030400098e */ /* 0x000fe2000e92e108 */
[----:B-1----:R-:W-:-:S05]  /*02f0*/  IMAD.U32 R9, RZ, RZ, UR6 ;  /* 0x00000006ff097e24 */ /* 0x002fca000f8e00ff */
[----:B------:R-:W-:Y:S01]  /*0300*/  @P0 REDG.E.OR.STRONG.GPU desc[UR8][R4.64+0x20], R9 ;  /* 0x000020090400098e */ /* 0x000fe2000f12e108 */
[----:B--2---:R-:W-:-:S05]  /*0310*/  MOV R11, UR7 ;  /* 0x00000007000b7c02 */ /* 0x004fca0008000f00 */
[----:B------:R-:W-:Y:S01]  /*0320*/  @P0 REDG.E.XOR.STRONG.GPU desc[UR8][R4.64+0x24], R11 ;  /* 0x0000240b0400098e */ /* 0x000fe2000f92e108 */
[----:B------:R-:W-:Y:S05]  /*0330*/  EXIT ;  /* 0x000000000000794d */ /* 0x000fea0003800000 */
.L_x_2:
[----:B------:R-:W-:-:S00]  /*0340*/  BRA `(.L_x_2) ;  /* 0xfffffffc00fc7947 */ /* 0x000fc0000383ffff */
[----:B------:R-:W-:-:S00]  /*0350*/  NOP ;  /* 0x0000000000007918 */ /* 0x000fc00000000000 */
        /* <DEDUP_REMOVED lines=10> */
.L_x_47:


//--------------------- .text._Z4testIiEvPT_      --------------------------
	.section	.text._Z4testIiEvPT_,"ax",@progbits
	.align	128
        .global         _Z4testIiEvPT_
        .type           _Z4testIiEvPT_,@function
        .size           _Z4testIiEvPT_,(.L_x_48 - _Z4testIiEvPT_)
        .other          _Z4testIiEvPT_,@"STO_CUDA_ENTRY STV_DEFAULT"
_Z4testIiEvPT_:
.text._Z4testIiEvPT_:
        /* <DEDUP_REMOVED lines=12> */
[C---:B------:R-:W-:Y:S02]  /*00c0*/  CREDUX.MAX.S32 UR6, R7.reuse ;  /* 0x00000000070672cc */ /* 0x040fe40000000200 */
[----:B------:R-:W-:Y:S02]  /*00d0*/  CREDUX.MIN.S32 UR12, R7 ;  /* 0x00000000070c72cc */ /* 0x000fe40000008200 */
        /* <DEDUP_REMOVED lines=12> */
[----:B------:R1:W-:Y:S04]  /*01a0*/  @P0 REDG.E.MAX.S32.STRONG.GPU desc[UR8][R4.64+0x8], R13 ;  /* 0x0000080d0400098e */ /* 0x0003e8000d12e308 */
[----:B------:R1:W-:Y:S04]  /*01b0*/  @P0 REDG.E.MIN.S32.STRONG.GPU desc[UR8][R4.64+0xc], R15 ;  /* 0x00000c0f0400098e */ /* 0x0003e8000c92e308 */
[----:B------:R1:W-:Y:S04]  /*01c0*/  REDG.E.INC.STRONG.GPU desc[UR8][R4.64+0x10], R7 ;  /* 0x000010070400798e */ /* 0x0003e8000d92e108 */
[----:B------:R1:W-:Y:S04]  /*01d0*/  REDG.E.DEC.STRONG.GPU desc[UR8][R4.64+0x14], R7 ;  /* 0x000014070400798e */ /* 0x0003e8000e12e108 */
[----:B------:R1:W5:Y:S04]  /*01e0*/  ATOMG.E.CAS.STRONG.GPU PT, RZ, [R4+0x18], R6, R7 ;  /* 0x0000180604ff73a9 */ /* 0x00036800001ee107 */
[----:B0-----:R1:W5:Y:S01]  /*01f0*/  LDG.E R2, desc[UR8][R2.64+0x1c] ;  /* 0x00001c0802027981 */ /* 0x001362000c1e1900 */
[----:B------:R-:W-:Y:S01]  /*0200*/  BSSY B0, `(.L_x_3) ;  /* 0x0000006000007945 */ /* 0x000fe20003800000 */
.L_x_4:
[----:B------:R-:W-:Y:S05]  /*0210*/  YIELD ;  /* 0x0000000000007946 */ /* 0x000fea0003800000 */
[----:B-1---5:R-:W2:Y:S02]  /*0220*/  ATOMG.E.CAS.STRONG.GPU PT, R3, [R4+0x18], R2, R3 ;  /* 0x00001802040373a9 */ /* 0x022ea400001ee103 */
[----:B--2---:R-:W-:Y:S01]  /*0230*/  ISETP.NE.AND P0, PT, R2, R3, PT ;  /* 0x000000030200720c */ /* 0x004fe20003f05270 */
[----:B------:R-:W-:-:S12]  /*0240*/  IMAD.MOV.U32 R2, RZ, RZ, R3 ;  /* 0x000000ffff027224 */ /* 0x000fd800078e0003 */
[----:B------:R-:W-:Y:S05]  /*0250*/  @P0 BRA `(.L_x_4) ;  /* 0xfffffffc00ec0947 */ /* 0x000fea000383ffff */
[----:B------:R-:W-:Y:S05]  /*0260*/  BSYNC B0 ;  /* 0x0000000000007941 */ /* 0x000fea0003800000 */
.L_x_3:
        /* <DEDUP_REMOVED lines=13> */
.L_x_5:
        /* <DEDUP_REMOVED lines=12> */
.L_x_48:


//--------------------- .text._Z13atomicInc_foov  --------------------------
	.section	.text._Z13atomicInc_foov,"ax",@progbits
	.align	128
        .global         _Z13atomicInc_foov
        .type           _Z13atomicInc_foov,@function
        .size           _Z13atomicInc_foov,(.L_x_49 - _Z13atomicInc_foov)
        .other          _Z13atomicInc_foov,@"STO_CUDA_ENTRY STV_DEFAULT"
_Z13atomicInc_foov:
.text._Z13atomicInc_foov:
[----:B------:R-:W-:Y:S01]  /*0000*/  LDC R1, c[0x0][0x37c] ;  /* 0x0000df00ff017b82 */ /* 0x000fe20000000800 */
[----:B------:R-:W0:Y:S01]  /*0010*/  S2R R3, SR_TID.X ;  /* 0x0000000000037919 */ /* 0x000e220000002100 */
[----:B------:R-:W-:Y:S01]  /*0020*/  BSSY.RECONVERGENT B0, `(.L_x_6) ;  /* 0x0000048000007945 */ /* 0x000fe20003800200 */
[----:B0-----:R-:W-:-:S13]  /*0030*/  ISETP.GT.U32.AND P0, PT, R3, 0x3f, PT ;  /* 0x0000003f0300780c */ /* 0x001fda0003f04070 */
[----:B------:R-:W-:Y:S05]  /*0040*/  @P0 BRA `(.L_x_7) ;  /* 0x0000000400140947 */ /* 0x000fea0003800000 */
[----:B------:R-:W0:Y:S01]  /*0050*/  LDC R0, c[0x0][0x360] ;  /* 0x0000d800ff007b82 */ /* 0x000e220000000800 */
[----:B------:R-:W-:Y:S01]  /*0060*/  BSSY.RECONVERGENT B1, `(.L_x_8) ;  /* 0x000002d000017945 */ /* 0x000fe20003800200 */
[----:B0-----:R-:W0:Y:S01]  /*0070*/  I2F.U32.RP R8, R0 ;  /* 0x0000000000087306 */ /* 0x001e220000209000 */
[----:B------:R-:W-:Y:S01]  /*0080*/  IMAD.IADD R2, R3, 0x1, R0 ;  /* 0x0000000103027824 */ /* 0x000fe200078e0200 */
[----:B------:R-:W-:-:S04]  /*0090*/  ISETP.NE.U32.AND P2, PT, R0, RZ, PT ;  /* 0x000000ff0000720c */ /* 0x000fc80003f45070 */
[C---:B------:R-:W-:Y:S02]  /*00a0*/  ISETP.GE.U32.AND P0, PT, R2.reuse, 0x40, PT ;  /* 0x000000400200780c */ /* 0x040fe40003f06070 */
[----:B------:R-:W-:Y:S02]  /*00b0*/  VIMNMX.U32 R7, PT, PT, R2, 0x40, !PT ;  /* 0x0000004002077848 */ /* 0x000fe40007fe0000 */
[----:B------:R-:W-:-:S04]  /*00c0*/  SEL R6, RZ, 0x1, P0 ;  /* 0x00000001ff067807 */ /* 0x000fc80000000000 */
[----:B------:R-:W-:Y:S01]  /*00d0*/  IADD3 R7, PT, PT, R7, -R2, -R6 ;  /* 0x8000000207077210 */ /* 0x000fe20007ffe806 */
[----:B0-----:R-:W0:Y:S02]  /*00e0*/  MUFU.RCP R8, R8 ;  /* 0x0000000800087308 */ /* 0x001e240000001000 */
[----:B0-----:R-:W-:-:S06]  /*00f0*/  VIADD R4, R8, 0xffffffe ;  /* 0x0ffffffe08047836 */ /* 0x001fcc0000000000 */
[----:B------:R0:W1:Y:S02]  /*0100*/  F2I.FTZ.U32.TRUNC.NTZ R5, R4 ;  /* 0x0000000400057305 */ /* 0x000064000021f000 */
[----:B0-----:R-:W-:Y:S02]  /*0110*/  HFMA2 R4, -RZ, RZ, 0, 0 ;  /* 0x00000000ff047431 */ /* 0x001fe400000001ff */
[----:B-1----:R-:W-:-:S04]  /*0120*/  IMAD.MOV R9, RZ, RZ, -R5 ;  /* 0x000000ffff097224 */ /* 0x002fc800078e0a05 */
[----:B------:R-:W-:-:S04]  /*0130*/  IMAD R9, R9, R0, RZ ;  /* 0x0000000009097224 */ /* 0x000fc800078e02ff */
[----:B------:R-:W-:-:S06]  /*0140*/  IMAD.HI.U32 R8, R5, R9, R4 ;  /* 0x0000000905087227 */ /* 0x000fcc00078e0004 */
[----:B------:R-:W-:-:S04]  /*0150*/  IMAD.HI.U32 R5, R8, R7, RZ ;  /* 0x0000000708057227 */ /* 0x000fc800078e00ff */
[----:B------:R-:W-:-:S04]  /*0160*/  IMAD.MOV R2, RZ, RZ, -R5 ;  /* 0x000000ffff027224 */ /* 0x000fc800078e0a05 */
[----:B------:R-:W-:-:S05]  /*0170*/  IMAD R7, R0, R2, R7 ;  /* 0x0000000200077224 */ /* 0x000fca00078e0207 */
[----:B------:R-:W-:-:S13]  /*0180*/  ISETP.GE.U32.AND P0, PT, R7, R0, PT ;  /* 0x000000000700720c */ /* 0x000fda0003f06070 */
[----:B------:R-:W-:Y:S02]  /*0190*/  @P0 IMAD.IADD R7, R7, 0x1, -R0 ;  /* 0x0000000107070824 */ /* 0x000fe400078e0a00 */
[----:B------:R-:W-:-:S03]  /*01a0*/  @P0 VIADD R5, R5, 0x1 ;  /* 0x0000000105050836 */ /* 0x000fc60000000000 */
[----:B------:R-:W-:-:S13]  /*01b0*/  ISETP.GE.U32.AND P1, PT, R7, R0, PT ;  /* 0x000000000700720c */ /* 0x000fda0003f26070 */
[----:B------:R-:W-:Y:S02]  /*01c0*/  @P1 IADD3 R5, PT, PT, R5, 0x1, RZ ;  /* 0x0000000105051810 */ /* 0x000fe40007ffe0ff */
[----:B------:R-:W-:-:S05]  /*01d0*/  @!P2 LOP3.LUT R5, RZ, R0, RZ, 0x33, !PT ;  /* 0x00000000ff05a212 */ /* 0x000fca00078e33ff */
[----:B------:R-:W-:-:S05]  /*01e0*/  IMAD.IADD R2, R6, 0x1, R5 ;  /* 0x0000000106027824 */ /* 0x000fca00078e0205 */
[C---:B------:R-:W-:Y:S02]  /*01f0*/  LOP3.LUT R4, R2.reuse, 0x3, RZ, 0xc0, !PT ;  /* 0x0000000302047812 */ /* 0x040fe400078ec0ff */
[----:B------:R-:W-:Y:S02]  /*0200*/  ISETP.GE.U32.AND P1, PT, R2, 0x3, PT ;  /* 0x000000030200780c */ /* 0x000fe40003f26070 */
[----:B------:R-:W-:-:S13]  /*0210*/  ISETP.NE.AND P0, PT, R4, 0x3, PT ;  /* 0x000000030400780c */ /* 0x000fda0003f05270 */
[----:B------:R-:W-:Y:S05]  /*0220*/  @!P0 BRA `(.L_x_9) ;  /* 0x0000000000408947 */ /* 0x000fea0003800000 */
[----:B------:R-:W0:Y:S01]  /*0230*/  S2R R5, SR_CgaCtaId ;  /* 0x0000000000057919 */ /* 0x000e220000008800 */
[----:B------:R-:W-:Y:S01]  /*0240*/  MOV R4, 0x400 ;  /* 0x0000040000047802 */ /* 0x000fe20000000f00 */
[----:B------:R-:W-:Y:S02]  /*0250*/  VIADD R2, R2, 0x1 ;  /* 0x0000000102027836 */ /* 0x000fe40000000000 */
[----:B------:R-:W-:Y:S01]  /*0260*/  IMAD.MOV.U32 R7, RZ, RZ, 0x1 ;  /* 0x00000001ff077424 */ /* 0x000fe200078e00ff */
[----:B------:R-:W-:Y:S02]  /*0270*/  IADD3 R4, PT, PT, R4, 0x10, RZ ;  /* 0x0000001004047810 */ /* 0x000fe40007ffe0ff */
[----:B------:R-:W-:-:S05]  /*0280*/  LOP3.LUT R2, R2, 0x3, RZ, 0xc0, !PT ;  /* 0x0000000302027812 */ /* 0x000fca00078ec0ff */
[----:B------:R-:W-:Y:S01]  /*0290*/  IMAD.MOV R6, RZ, RZ, -R2 ;  /* 0x000000ffff067224 */ /* 0x000fe200078e0a02 */
[----:B0-----:R-:W-:-:S04]  /*02a0*/  LEA R4, R5, R4, 0x18 ;  /* 0x0000000405047211 */ /* 0x001fc800078ec0ff */
[----:B------:R-:W-:Y:S01]  /*02b0*/  LEA R5, R3, R4, 0x2 ;  /* 0x0000000403057211 */ /* 0x000fe200078e10ff */
[----:B------:R-:W-:-:S07]  /*02c0*/  IMAD R3, R2, R0, R3 ;  /* 0x0000000002037224 */ /* 0x000fce00078e0203 */
.L_x_10:
[----:B------:R-:W-:Y:S01]  /*02d0*/  VIADD R6, R6, 0x1 ;  /* 0x0000000106067836 */ /* 0x000fe20000000000 */
[----:B------:R0:W-:Y:S04]  /*02e0*/  ATOMS.INC RZ, [R5], R7 ;  /* 0x0000000705ff738c */ /* 0x0001e80001800000 */
[----:B------:R-:W-:Y:S01]  /*02f0*/  ISETP.NE.AND P0, PT, R6, RZ, PT ;  /* 0x000000ff0600720c */ /* 0x000fe20003f05270 */
[----:B------:R1:W-:Y:S01]  /*0300*/  ATOMS.INC RZ, [R4], R7 ;  /* 0x0000000704ff738c */ /* 0x0003e20001800000 */
[----:B0-----:R-:W-:-:S11]  /*0310*/  IMAD R5, R0, 0x4, R5 ;  /* 0x0000000400057824 */ /* 0x001fd600078e0205 */
[----:B-1----:R-:W-:Y:S05]  /*0320*/  @P0 BRA `(.L_x_10) ;  /* 0xfffffffc00e80947 */ /* 0x002fea000383ffff */
.L_x_9:
[----:B------:R-:W-:Y:S05]  /*0330*/  BSYNC.RECONVERGENT B1 ;  /* 0x0000000000017941 */ /* 0x000fea0003800200 */
.L_x_8:
[----:B------:R-:W-:Y:S05]  /*0340*/  @!P1 BRA `(.L_x_7) ;  /* 0x0000000000549947 */ /* 0x000fea0003800000 */
[----:B------:R-:W0:Y:S01]  /*0350*/  S2R R5, SR_CgaCtaId ;  /* 0x0000000000057919 */ /* 0x000e220000008800 */
[----:B------:R-:W-:Y:S01]  /*0360*/  MOV R2, 0x400 ;  /* 0x0000040000027802 */ /* 0x000fe20000000f00 */
[----:B------:R-:W-:-:S03]  /*0370*/  IMAD.MOV.U32 R7, RZ, RZ, 0x1 ;  /* 0x00000001ff077424 */ /* 0x000fc600078e00ff */
[----:B------:R-:W-:-:S04]  /*0380*/  IADD3 R2, PT, PT, R2, 0x10, RZ ;  /* 0x0000001002027810 */ /* 0x000fc80007ffe0ff */
[----:B0-----:R-:W-:-:S05]  /*0390*/  LEA R8, R5, R2, 0x18 ;  /* 0x0000000205087211 */ /* 0x001fca00078ec0ff */
[----:B------:R-:W-:-:S07]  /*03a0*/  IMAD R5, R3, 0x4, R8 ;  /* 0x0000000403057824 */ /* 0x000fce00078e0208 */
.L_x_11:
[C---:B------:R-:W-:Y:S01]  /*03b0*/  IMAD R3, R0.reuse, 0x4, R3 ;  /* 0x0000000400037824 */ /* 0x040fe200078e0203 */
[CC--:B-1----:R-:W-:Y:S01]  /*03c0*/  LEA R2, R0.reuse, R5.reuse, 0x2 ;  /* 0x0000000500027211 */ /* 0x0c2fe200078e10ff */
[C-C-:B------:R-:W-:Y:S01]  /*03d0*/  IMAD R4, R0.reuse, 0x8, R5.reuse ;  /* 0x0000000800047824 */ /* 0x140fe200078e0205 */
[----:B------:R0:W-:Y:S01]  /*03e0*/  ATOMS.INC RZ, [R5], R7 ;  /* 0x0000000705ff738c */ /* 0x0001e20001800000 */
[C---:B------:R-:W-:Y:S01]  /*03f0*/  IMAD R6, R0.reuse, 0xc, R5 ;  /* 0x0000000c00067824 */ /* 0x040fe200078e0205 */
[----:B------:R-:W-:Y:S02]  /*0400*/  ISETP.GE.U32.AND P0, PT, R3, 0x40, PT ;  /* 0x000000400300780c */ /* 0x000fe40003f06070 */
[----:B------:R1:W-:Y:S04]  /*0410*/  ATOMS.INC RZ, [R8], R7 ;  /* 0x0000000708ff738c */ /* 0x0003e80001800000 */
[----:B------:R1:W-:Y:S01]  /*0420*/  ATOMS.INC RZ, [R2], R7 ;  /* 0x0000000702ff738c */ /* 0x0003e20001800000 */
[----:B0-----:R-:W-:-:S03]  /*0430*/  LEA R5, R0, R5, 0x4 ;  /* 0x0000000500057211 */ /* 0x001fc600078e20ff */
[----:B------:R1:W-:Y:S04]  /*0440*/  ATOMS.INC RZ, [R8], R7 ;  /* 0x0000000708ff738c */ /* 0x0003e80001800000 */
[----:B------:R1:W-:Y:S04]  /*0450*/  ATOMS.INC RZ, [R4], R7 ;  /* 0x0000000704ff738c */ /* 0x0003e80001800000 */
[----:B------:R1:W-:Y:S04]  /*0460*/  ATOMS.INC RZ, [R8], R7 ;  /* 0x0000000708ff738c */ /* 0x0003e80001800000 */
[----:B------:R1:W-:Y:S04]  /*0470*/  ATOMS.INC RZ, [R6], R7 ;  /* 0x0000000706ff738c */ /* 0x0003e80001800000 */
[----:B------:R1:W-:Y:S01]  /*0480*/  ATOMS.INC RZ, [R8], R7 ;  /* 0x0000000708ff738c */ /* 0x0003e20001800000 */
[----:B------:R-:W-:Y:S05]  /*0490*/  @!P0 BRA `(.L_x_11) ;  /* 0xfffffffc00c48947 */ /* 0x000fea000383ffff */
.L_x_7:
[----:B------:R-:W-:Y:S05]  /*04a0*/  BSYNC.RECONVERGENT B0 ;  /* 0x0000000000007941 */ /* 0x000fea0003800200 */
.L_x_6:
[----:B------:R-:W0:Y:S01]  /*04b0*/  S2UR UR5, SR_CgaCtaId ;  /* 0x00000000000579c3 */ /* 0x000e220000008800 */
[----:B------:R-:W-:Y:S01]  /*04c0*/  UMOV UR4, 0x400 ;  /* 0x0000040000047882 */ /* 0x000fe20000000000 */
[----:B------:R-:W-:Y:S01]  /*04d0*/  IMAD.MOV.U32 R0, RZ, RZ, 0x1 ;  /* 0x00000001ff007424 */ /* 0x000fe200078e00ff */
[----:B0-----:R-:W-:-:S09]  /*04e0*/  ULEA UR4, UR5, UR4, 0x18 ;  /* 0x0000000405047291 */ /* 0x001fd2000f8ec0ff */
[----:B------:R-:W-:Y:S01]  /*04f0*/  ATOMS.INC RZ, [UR4], R0 ;  /* 0x00000000ffff798c */ /* 0x000fe20009800004 */
[----:B------:R-:W-:Y:S05]  /*0500*/  EXIT ;  /* 0x000000000000794d */ /* 0x000fea0003800000 */
.L_x_12:
        /* <DEDUP_REMOVED lines=15> */
.L_x_49:


//--------------------- .text._Z18histogram256Kernelv --------------------------
	.section	.text._Z18histogram256Kernelv,"ax",@progbits
	.align	128
        .global         _Z18histogram256Kernelv
        .type           _Z18histogram256Kernelv,@function
        .size           _Z18histogram256Kernelv,(.L_x_50 - _Z18histogram256Kernelv)
        .other          _Z18histogram256Kernelv,@"STO_CUDA_ENTRY STV_DEFAULT"
_Z18histogram256Kernelv:
.text._Z18histogram256Kernelv:
[----:B------:R-:W-:Y:S01]  /*0000*/  LDC R1, c[0x0][0x37c] ;  /* 0x0000df00ff017b82 */ /* 0x000fe20000000800 */
[----:B------:R-:W0:Y:S01]  /*0010*/  S2R R3, SR_CgaCtaId ;  /* 0x0000000000037919 */ /* 0x000e220000008800 */
[----:B------:R-:W-:Y:S01]  /*0020*/  MOV R0, 0x400 ;  /* 0x0000040000007802 */ /* 0x000fe20000000f00 */
[----:B------:R-:W1:Y:S03]  /*0030*/  S2R R2, SR_TID.X ;  /* 0x0000000000027919 */ /* 0x000e660000002100 */
[----:B0-----:R-:W-:Y:S02]  /*0040*/  LEA R3, R3, R0, 0x18 ;  /* 0x0000000003037211 */ /* 0x001fe400078ec0ff */
[----:B-1----:R-:W-:-:S05]  /*0050*/  SHF.R.U32.HI R0, RZ, 0x1, R2 ;  /* 0x00000001ff007819 */ /* 0x002fca0000011602 */
[----:B------:R-:W-:-:S05]  /*0060*/  IMAD R0, R0, 0x28, R3 ;  /* 0x0000002800007824 */ /* 0x000fca00078e0203 */
[----:B------:R-:W-:Y:S01]  /*0070*/  ATOMS.POPC.INC.32 RZ, [R0+URZ+0xfa0] ;  /* 0x000fa00000ff7f8c */ /* 0x000fe2000d8000ff */
[----:B------:R-:W-:Y:S05]  /*0080*/  EXIT ;  /* 0x000000000000794d */ /* 0x000fea0003800000 */
.L_x_13:
        /* <DEDUP_REMOVED lines=15> */
.L_x_50:


//--------------------- .text._Z26vlc_encode_kernel_sm64huffv --------------------------
	.section	.text._Z26vlc_encode_kernel_sm64huffv,"ax",@progbits
	.align	128
.text._Z26vlc_encode_kernel_sm64huffv:
        .type           _Z26vlc_encode_kernel_sm64huffv,@function
        .size           _Z26vlc_encode_kernel_sm64huffv,(.L_x_46 - _Z26vlc_encode_kernel_sm64huffv)
        .other          _Z26vlc_encode_kernel_sm64huffv,@"STO_CUDA_ENTRY STV_DEFAULT"
_Z26vlc_encode_kernel_sm64huffv:
[----:B------:R-:W-:Y:S01]  /*0000*/  LDC R1, c[0x0][0x37c] ;  /* 0x0000df00ff017b82 */ /* 0x000fe20000000800 */
[----:B------:R-:W0:Y:S01]  /*0010*/  S2R R0, SR_LANEID ;  /* 0x0000000000007919 */ /* 0x000e220000000000 */
[----:B------:R-:W-:-:S06]  /*0020*/  IMAD.MOV.U32 R2, RZ, RZ, 0x1 ;  /* 0x00000001ff027424 */ /* 0x000fcc00078e00ff */
[----:B------:R-:W1:Y:S01]  /*0030*/  S2UR UR5, SR_CgaCtaId ;  /* 0x00000000000579c3 */ /* 0x000e620000008800 */
[----:B------:R-:W-:-:S07]  /*0040*/  VOTEU.ANY UR4, UPT, PT ;  /* 0x0000000000047886 */ /* 0x000fce00038e0100 */
[----:B------:R-:W2:Y:S01]  /*0050*/  REDUX.OR UR6, R2 ;  /* 0x00000000020673c4 */ /* 0x000ea20000004000 */
[----:B------:R-:W-:-:S06]  /*0060*/  UFLO.U32 UR4, UR4 ;  /* 0x00000004000472bd */ /* 0x000fcc00080e0000 */
[----:B0-----:R-:W-:Y:S01]  /*0070*/  ISETP.EQ.U32.AND P0, PT, R0, UR4, PT ;  /* 0x0000000400007c0c */ /* 0x001fe2000bf02070 */
[----:B------:R-:W-:Y:S01]  /*0080*/  UMOV UR4, 0x400 ;  /* 0x0000040000047882 */ /* 0x000fe20000000000 */
[----:B--2---:R-:W-:Y:S01]  /*0090*/  MOV R0, UR6 ;  /* 0x0000000600007c02 */ /* 0x004fe20008000f00 */
[----:B-1----:R-:W-:-:S10]  /*00a0*/  ULEA UR4, UR5, UR4, 0x18 ;  /* 0x0000000405047291 */ /* 0x002fd4000f8ec0ff */
[----:B------:R-:W-:Y:S01]  /*00b0*/  @P0 ATOMS.OR RZ, [UR4+0x14], R0 ;  /* 0x00001400ffff098c */ /* 0x000fe2000b000004 */
[----:B------:R-:W-:Y:S05]  /*00c0*/  EXIT ;  /* 0x000000000000794d */ /* 0x000fea0003800000 */
.L_x_14:
        /* <DEDUP_REMOVED lines=11> */
.L_x_46:


//--------------------- .text._Z10mykernel_1PhlPj --------------------------
	.section	.text._Z10mykernel_1PhlPj,"ax",@progbits
	.align	128
        .global         _Z10mykernel_1PhlPj
        .type           _Z10mykernel_1PhlPj,@function
        .size           _Z10mykernel_1PhlPj,(.L_x_51 - _Z10mykernel_1PhlPj)
        .other          _Z10mykernel_1PhlPj,@"STO_CUDA_ENTRY STV_DEFAULT"
_Z10mykernel_1PhlPj:
.text._Z10mykernel_1PhlPj:
[----:B------:R-:W-:Y:S01]  /*0000*/  LDC R1, c[0x0][0x37c] ;  /* 0x0000df00ff017b82 */ /* 0x000fe20000000800 */
[----:B------:R-:W0:Y:S07]  /*0010*/  S2R R7, SR_TID.X ;  /* 0x0000000000077919 */ /* 0x000e2e0000002100 */
[----:B------:R-:W0:Y:S01]  /*0020*/  S2UR UR4, SR_CTAID.X ;  /* 0x00000000000479c3 */ /* 0x000e220000002500 */
[----:B------:R-:W1:Y:S01]  /*0030*/  LDCU.64 UR8, c[0x0][0x388] ;  /* 0x00007100ff0877ac */ /* 0x000e620008000a00 */
[----:B------:R-:W-:Y:S01]  /*0040*/  BSSY.RECONVERGENT B0, `(.L_x_15) ;  /* 0x000001d000007945 */ /* 0x000fe20003800200 */
[----:B------:R-:W2:Y:S05]  /*0050*/  LDCU.64 UR6, c[0x0][0x358] ;  /* 0x00006b00ff0677ac */ /* 0x000eaa0008000a00 */
[----:B------:R-:W0:Y:S01]  /*0060*/  LDC R6, c[0x0][0x360] ;  /* 0x0000d800ff067b82 */ /* 0x000e220000000800 */
[----:B------:R-:W3:Y:S07]  /*0070*/  LDCU.64 UR10, c[0x0][0x380] ;  /* 0x00007000ff0a77ac */ /* 0x000eee0008000a00 */
[----:B------:R-:W4:Y:S01]  /*0080*/  S2UR UR5, SR_CgaCtaId ;  /* 0x00000000000579c3 */ /* 0x000f220000008800 */
[----:B0-----:R-:W-:Y:S01]  /*0090*/  IMAD R2, R6, UR4, R7 ;  /* 0x0000000406027c24 */ /* 0x001fe2000f8e0207 */
[----:B------:R-:W-:-:S04]  /*00a0*/  UMOV UR4, 0x400 ;  /* 0x0000040000047882 */ /* 0x000fc80000000000 */
[----:B-1----:R-:W-:Y:S02]  /*00b0*/  ISETP.GE.U32.AND P0, PT, R2, UR8, PT ;  /* 0x0000000802007c0c */ /* 0x002fe4000bf06070 */
[----:B------:R-:W-:Y:S01]  /*00c0*/  SHF.R.S32.HI R3, RZ, 0x1f, R2 ;  /* 0x0000001fff037819 */ /* 0x000fe20000011402 */
[----:B----4-:R-:W-:-:S03]  /*00d0*/  ULEA UR4, UR5, UR4, 0x18 ;  /* 0x0000000405047291 */ /* 0x010fc6000f8ec0ff */
[----:B------:R-:W-:-:S03]  /*00e0*/  ISETP.GE.AND.EX P0, PT, R3, UR9, PT, P0 ;  /* 0x0000000903007c0c */ /* 0x000fc6000bf06300 */
[----:B------:R-:W-:-:S05]  /*00f0*/  LEA R0, R7, UR4, 0x2 ;  /* 0x0000000407007c11 */ /* 0x000fca000f8e10ff */
[----:B------:R0:W-:Y:S01]  /*0100*/  STS [R0], RZ ;  /* 0x000000ff00007388 */ /* 0x0001e20000000800 */
[----:B------:R-:W-:Y:S06]  /*0110*/  BAR.SYNC.DEFER_BLOCKING 0x0 ;  /* 0x0000000000007b1d */ /* 0x000fec0000010000 */
[----:B--23--:R-:W-:Y:S05]  /*0120*/  @P0 BRA `(.L_x_16) ;  /* 0x0000000000380947 */ /* 0x00cfea0003800000 */
[----:B------:R-:W1:Y:S01]  /*0130*/  LDCU UR5, c[0x0][0x370] ;  /* 0x00006e00ff0577ac */ /* 0x000e620008000800 */
[----:B------:R-:W-:Y:S02]  /*0140*/  IMAD.MOV.U32 R4, RZ, RZ, R2 ;  /* 0x000000ffff047224 */ /* 0x000fe400078e0002 */
[----:B-1----:R-:W-:-:S07]  /*0150*/  IMAD R5, R6, UR5, RZ ;  /* 0x0000000506057c24 */ /* 0x002fce000f8e02ff */
.L_x_17:
[----:B------:R-:W-:-:S04]  /*0160*/  IADD3 R2, P0, PT, R2, UR10, RZ ;  /* 0x0000000a02027c10 */ /* 0x000fc8000ff1e0ff */
[----:B------:R-:W-:-:S05]  /*0170*/  IADD3.X R3, PT, PT, R3, UR11, RZ, P0, !PT ;  /* 0x0000000b03037c10 */ /* 0x000fca00087fe4ff */
[----:B------:R-:W2:Y:S02]  /*0180*/  LDG.E.U8 R2, desc[UR6][R2.64] ;  /* 0x0000000602027981 */ /* 0x000ea4000c1e1100 */
[----:B--2---:R-:W-:Y:S01]  /*0190*/  LEA R6, R2, UR4, 0x2 ;  /* 0x0000000402067c11 */ /* 0x004fe2000f8e10ff */
[----:B------:R-:W-:-:S04]  /*01a0*/  IMAD.IADD R2, R5, 0x1, R4 ;  /* 0x0000000105027824 */ /* 0x000fc800078e0204 */
[----:B------:R1:W-:Y:S01]  /*01b0*/  ATOMS.POPC.INC.32 RZ, [R6+URZ] ;  /* 0x0000000006ff7f8c */ /* 0x0003e2000d8000ff */
[----:B------:R-:W-:Y:S01]  /*01c0*/  ISETP.GE.U32.AND P0, PT, R2, UR8, PT ;  /* 0x0000000802007c0c */ /* 0x000fe2000bf06070 */
[--C-:B------:R-:W-:Y:S01]  /*01d0*/  IMAD.MOV.U32 R4, RZ, RZ, R2.reuse ;  /* 0x000000ffff047224 */ /* 0x100fe200078e0002 */
[----:B------:R-:W-:-:S04]  /*01e0*/  SHF.R.S32.HI R3, RZ, 0x1f, R2 ;  /* 0x0000001fff037819 */ /* 0x000fc80000011402 */
[----:B------:R-:W-:-:S13]  /*01f0*/  ISETP.GE.AND.EX P0, PT, R3, UR9, PT, P0 ;  /* 0x0000000903007c0c */ /* 0x000fda000bf06300 */
[----:B-1----:R-:W-:Y:S05]  /*0200*/  @!P0 BRA `(.L_x_17) ;  /* 0xfffffffc00d48947 */ /* 0x002fea000383ffff */
.L_x_16:
[----:B------:R-:W-:Y:S05]  /*0210*/  BSYNC.RECONVERGENT B0 ;  /* 0x0000000000007941 */ /* 0x000fea0003800200 */
.L_x_15:
[----:B------:R-:W-:Y:S08]  /*0220*/  BAR.SYNC.DEFER_BLOCKING 0x0 ;  /* 0x0000000000007b1d */ /* 0x000ff00000010000 */
[----:B------:R-:W1:Y:S01]  /*0230*/  LDC.64 R2, c[0x0][0x390] ;  /* 0x0000e400ff027b82 */ /* 0x000e620000000a00 */
[----:B------:R-:W2:Y:S01]  /*0240*/  LDS R5, [R0] ;  /* 0x0000000000057984 */ /* 0x000ea20000000800 */
[----:B-1----:R-:W-:-:S05]  /*0250*/  IMAD.WIDE.U32 R2, R7, 0x4, R2 ;  /* 0x0000000407027825 */ /* 0x002fca00078e0002 */
[----:B--2---:R-:W-:Y:S01]  /*0260*/  REDG.E.ADD.STRONG.GPU desc[UR6][R2.64], R5 ;  /* 0x000000050200798e */ /* 0x004fe2000c12e106 */
[----:B------:R-:W-:Y:S05]  /*0270*/  EXIT ;  /* 0x000000000000794d */ /* 0x000fea0003800000 */
.L_x_18:
        /* <DEDUP_REMOVED lines=16> */
.L_x_51:


//--------------------- .text._Z8mykernelPj       --------------------------
	.section	.text._Z8mykernelPj,"ax",@progbits
	.align	128
        .global         _Z8mykernelPj
        .type           _Z8mykernelPj,@function
        .size           _Z8mykernelPj,(.L_x_52 - _Z8mykernelPj)
        .other          _Z8mykernelPj,@"STO_CUDA_ENTRY STV_DEFAULT"
_Z8mykernelPj:
.text._Z8mykernelPj:
[----:B------:R-:W-:Y:S01]  /*0000*/  LDC R1, c[0x0][0x37c] ;  /* 0x0000df00ff017b82 */ /* 0x000fe20000000800 */
[----:B------:R-:W0:Y:S07]  /*0010*/  S2R R5, SR_TID.X ;  /* 0x0000000000057919 */ /* 0x000e2e0000002100 */
[----:B------:R-:W1:Y:S01]  /*0020*/  S2UR UR5, SR_CgaCtaId ;  /* 0x00000000000579c3 */ /* 0x000e620000008800 */
[----:B------:R-:W-:Y:S01]  /*0030*/  UMOV UR4, 0x400 ;  /* 0x0000040000047882 */ /* 0x000fe20000000000 */
[----:B------:R-:W-:-:S06]  /*0040*/  HFMA2 R9, -RZ, RZ, 0, 5.9604644775390625e-08 ;  /* 0x00000001ff097431 */ /* 0x000fcc00000001ff */
[----:B------:R-:W2:Y:S08]  /*0050*/  S2UR UR6, SR_CTAID.X ;  /* 0x00000000000679c3 */ /* 0x000eb00000002500 */
[----:B------:R-:W2:Y:S01]  /*0060*/  LDC R4, c[0x0][0x360] ;  /* 0x0000d800ff047b82 */ /* 0x000ea20000000800 */
[----:B-1----:R-:W-:-:S07]  /*0070*/  ULEA UR4, UR5, UR4, 0x18 ;  /* 0x0000000405047291 */ /* 0x002fce000f8ec0ff */
[----:B------:R-:W1:Y:S01]  /*0080*/  LDC.64 R2, c[0x0][0x380] ;  /* 0x0000e000ff027b82 */ /* 0x000e620000000a00 */
[----:B0-----:R-:W-:-:S03]  /*0090*/  LEA R0, R5, UR4, 0x2 ;  /* 0x0000000405007c11 */ /* 0x001fc6000f8e10ff */
[----:B------:R-:W0:Y:S02]  /*00a0*/  LDCU.64 UR4, c[0x0][0x358] ;  /* 0x00006b00ff0477ac */ /* 0x000e240008000a00 */
[----:B------:R-:W-:Y:S04]  /*00b0*/  ATOMS.OR RZ, [R0], R9 ;  /* 0x0000000900ff738c */ /* 0x000fe80003000000 */
[----:B------:R-:W0:Y:S01]  /*00c0*/  LDS R7, [R0] ;  /* 0x0000000000077984 */ /* 0x000e220000000800 */
[----:B--2---:R-:W-:-:S04]  /*00d0*/  IMAD R5, R4, UR6, R5 ;  /* 0x0000000604057c24 */ /* 0x004fc8000f8e0205 */
[----:B-1----:R-:W-:-:S05]  /*00e0*/  IMAD.WIDE R2, R5, 0x4, R2 ;  /* 0x0000000405027825 */ /* 0x002fca00078e0202 */
[----:B0-----:R-:W-:Y:S01]  /*00f0*/  STG.E desc[UR4][R2.64], R7 ;  /* 0x0000000702007986 */ /* 0x001fe2000c101904 */
[----:B------:R-:W-:Y:S05]  /*0100*/  EXIT ;  /* 0x000000000000794d */ /* 0x000fea0003800000 */
.L_x_19:
        /* <DEDUP_REMOVED lines=15> */
.L_x_52:


//--------------------- .text._Z1kv               --------------------------
	.section	.text._Z1kv,"ax",@progbits
	.align	128
        .global         _Z1kv
        .type           _Z1kv,@function
        .size           _Z1kv,(.L_x_53 - _Z1kv)
        .other          _Z1kv,@"STO_CUDA_ENTRY STV_DEFAULT"
_Z1kv:
.text._Z1kv:
[----:B------:R-:W-:Y:S01]  /*0000*/  LDC R1, c[0x0][0x37c] ;  /* 0x0000df00ff017b82 */ /* 0x000fe20000000800 */
[----:B------:R-:W-:Y:S05]  /*0010*/  BPT.TRAP 0x1 ;  /* 0x000000040000795c */ /* 0x000fea0000300000 */
.L_x_20:
        /* <DEDUP_REMOVED lines=14> */
.L_x_53:


//--------------------- .text._Z8kernel_2Pj       --------------------------
	.section	.text._Z8kernel_2Pj,"ax",@progbits
	.align	128
        .global         _Z8kernel_2Pj
        .type           _Z8kernel_2Pj,@function
        .size           _Z8kernel_2Pj,(.L_x_54 - _Z8kernel_2Pj)
        .other          _Z8kernel_2Pj,@"STO_CUDA_ENTRY STV_DEFAULT"
_Z8kernel_2Pj:
.text._Z8kernel_2Pj:
[----:B------:R-:W-:Y:S08]  /*0000*/  LDC R1, c[0x0][0x37c] ;  /* 0x0000df00ff017b82 */ /* 0x000ff00000000800 */
[----:B------:R-:W0:Y:S01]  /*0010*/  LDC.64 R2, c[0x0][0x380] ;  /* 0x0000e000ff027b82 */ /* 0x000e220000000a00 */
[----:B------:R-:W0:Y:S02]  /*0020*/  LDCU.64 UR6, c[0x0][0x358] ;  /* 0x00006b00ff0677ac */ /* 0x000e240008000a00 */
[----:B0-----:R-:W2:Y:S04]  /*0030*/  LDG.E R4, desc[UR6][R2.64+0x4] ;  /* 0x0000040602047981 */ /* 0x001ea8000c1e1900 */
[----:B------:R-:W3:Y:S01]  /*0040*/  LDG.E R0, desc[UR6][R2.64] ;  /* 0x0000000602007981 */ /* 0x000ee2000c1e1900 */
[----:B------:R-:W0:Y:S01]  /*0050*/  S2UR UR5, SR_CgaCtaId ;  /* 0x00000000000579c3 */ /* 0x000e220000008800 */
[----:B------:R-:W-:Y:S01]  /*0060*/  VOTEU.ANY UR4, UPT, PT ;  /* 0x0000000000047886 */ /* 0x000fe200038e0100 */
[----:B------:R-:W1:Y:S01]  /*0070*/  S2R R5, SR_LANEID ;  /* 0x0000000000057919 */ /* 0x000e620000000000 */
[----:B------:R-:W-:-:S06]  /*0080*/  UFLO.U32 UR4, UR4 ;  /* 0x00000004000472bd */ /* 0x000fcc00080e0000 */
[----:B-1----:R-:W-:Y:S01]  /*0090*/  ISETP.EQ.U32.AND P0, PT, R5, UR4, PT ;  /* 0x0000000405007c0c */ /* 0x002fe2000bf02070 */
[----:B------:R-:W-:Y:S02]  /*00a0*/  UMOV UR4, 0x400 ;  /* 0x0000040000047882 */ /* 0x000fe40000000000 */
[----:B0-----:R-:W-:Y:S01]  /*00b0*/  ULEA UR4, UR5, UR4, 0x18 ;  /* 0x0000000405047291 */ /* 0x001fe2000f8ec0ff */
[----:B--2---:R-:W0:Y:S08]  /*00c0*/  REDUX.OR UR8, R4 ;  /* 0x00000000040873c4 */ /* 0x004e300000004000 */
[----:B---3--:R-:W-:Y:S01]  /*00d0*/  STS [UR4+0x4], R0 ;  /* 0x00000400ff007988 */ /* 0x008fe20008000804 */
[----:B0-----:R-:W-:-:S05]  /*00e0*/  MOV R6, UR8 ;  /* 0x0000000800067c02 */ /* 0x001fca0008000f00 */
[----:B------:R-:W-:Y:S04]  /*00f0*/  @P0 ATOMS.OR RZ, [UR4+0x38], R6 ;  /* 0x00003806ffff098c */ /* 0x000fe8000b000004 */
[----:B------:R-:W0:Y:S04]  /*0100*/  LDS R5, [UR4+0x38] ;  /* 0x00003804ff057984 */ /* 0x000e280008000800 */
[----:B0-----:R-:W-:Y:S01]  /*0110*/  STG.E desc[UR6][R2.64+0x4], R5 ;  /* 0x0000040502007986 */ /* 0x001fe2000c101906 */
[----:B------:R-:W-:Y:S05]  /*0120*/  EXIT ;  /* 0x000000000000794d */ /* 0x000fea0003800000 */
.L_x_21:
        /* <DEDUP_REMOVED lines=13> */
.L_x_54:


//--------------------- .text._Z8kernel_1Pj       --------------------------
	.section	.text._Z8kernel_1Pj,"ax",@progbits
	.align	128
        .global         _Z8kernel_1Pj
        .type           _Z8kernel_1Pj,@function
        .size           _Z8kernel_1Pj,(.L_x_55 - _Z8kernel_1Pj)
        .other          _Z8kernel_1Pj,@"STO_CUDA_ENTRY STV_DEFAULT"
_Z8kernel_1Pj:
.text._Z8kernel_1Pj:
        /* <DEDUP_REMOVED lines=19> */
.L_x_22:
        /* <DEDUP_REMOVED lines=13> */
.L_x_55:


//--------------------- .text._Z6kernelPj         --------------------------
	.section	.text._Z6kernelPj,"ax",@progbits
	.align	128
        .global         _Z6kernelPj
        .type           _Z6kernelPj,@function
        .size           _Z6kernelPj,(.L_x_56 - _Z6kernelPj)
        .other          _Z6kernelPj,@"STO_CUDA_ENTRY STV_DEFAULT"
_Z6kernelPj:
.text._Z6kernelPj:
        /* <DEDUP_REMOVED lines=19> */
.L_x_23:
        /* <DEDUP_REMOVED lines=13> */
.L_x_56:


//--------------------- .text._Z5foo_7i           --------------------------
	.section	.text._Z5foo_7i,"ax",@progbits
	.align	128
        .global         _Z5foo_7i
        .type           _Z5foo_7i,@function
        .size           _Z5foo_7i,(.L_x_57 - _Z5foo_7i)
        .other          _Z5foo_7i,@"STO_CUDA_ENTRY STV_DEFAULT"
_Z5foo_7i:
.text._Z5foo_7i:
[----:B------:R-:W-:Y:S08]  /*0000*/  LDC R1, c[0x0][0x37c] ;  /* 0x0000df00ff017b82 */ /* 0x000ff00000000800 */
[----:B------:R-:W0:Y:S01]  /*0010*/  S2UR UR5, SR_CgaCtaId ;  /* 0x00000000000579c3 */ /* 0x000e220000008800 */
[----:B------:R-:W1:Y:S01]  /*0020*/  LDCU UR6, c[0x0][0x380] ;  /* 0x00007000ff0677ac */ /* 0x000e620008000800 */
[----:B------:R-:W-:Y:S01]  /*0030*/  UMOV UR4, 0x400 ;  /* 0x0000040000047882 */ /* 0x000fe20000000000 */
[----:B-1----:R-:W-:-:S02]  /*0040*/  UISETP.GT.AND UP0, UPT, UR6, 0x1, UPT ;  /* 0x000000010600788c */ /* 0x002fc4000bf04270 */
[----:B0-----:R-:W-:-:S04]  /*0050*/  ULEA UR4, UR5, UR4, 0x18 ;  /* 0x0000000405047291 */ /* 0x001fc8000f8ec0ff */
[----:B------:R-:W-:-:S09]  /*0060*/  USEL UR4, UR4, URZ, UP0 ;  /* 0x000000ff04047287 */ /* 0x000fd20008000000 */
[----:B------:R-:W-:Y:S01]  /*0070*/  ATOMS.POPC.INC.32 RZ, [UR4] ;  /* 0x00000000ffff7f8c */ /* 0x000fe2000d800004 */
[----:B------:R-:W-:Y:S05]  /*0080*/  EXIT ;  /* 0x000000000000794d */ /* 0x000fea0003800000 */
.L_x_24:
        /* <DEDUP_REMOVED lines=15> */
.L_x_57:


//--------------------- .text._Z5foo_6v           --------------------------
	.section	.text._Z5foo_6v,"ax",@progbits
	.align	128
        .global         _Z5foo_6v
        .type           _Z5foo_6v,@function
        .size           _Z5foo_6v,(.L_x_58 - _Z5foo_6v)
        .other          _Z5foo_6v,@"STO_CUDA_ENTRY STV_DEFAULT"
_Z5foo_6v:
.text._Z5foo_6v:
[----:B------:R-:W-:Y:S08]  /*0000*/  LDC R1, c[0x0][0x37c] ;  /* 0x0000df00ff017b82 */ /* 0x000ff00000000800 */
[----:B------:R-:W0:Y:S01]  /*0010*/  S2UR UR5, SR_CgaCtaId ;  /* 0x00000000000579c3 */ /* 0x000e220000008800 */
[----:B------:R-:W-:Y:S02]  /*0020*/  UMOV UR4, 0x400 ;  /* 0x0000040000047882 */ /* 0x000fe40000000000 */
[----:B0-----:R-:W-:-:S09]  /*0030*/  ULEA UR4, UR5, UR4, 0x18 ;  /* 0x0000000405047291 */ /* 0x001fd2000f8ec0ff */
[----:B------:R-:W-:Y:S01]  /*0040*/  ATOMS.POPC.INC.32 RZ, [UR4] ;  /* 0x00000000ffff7f8c */ /* 0x000fe2000d800004 */
[----:B------:R-:W-:Y:S05]  /*0050*/  EXIT ;  /* 0x000000000000794d */ /* 0x000fea0003800000 */
.L_x_25:
        /* <DEDUP_REMOVED lines=10> */
.L_x_58:


//--------------------- .text._Z5foo_5v           --------------------------
	.section	.text._Z5foo_5v,"ax",@progbits
	.align	128
        .global         _Z5foo_5v
        .type           _Z5foo_5v,@function
        .size           _Z5foo_5v,(.L_x_59 - _Z5foo_5v)
        .other          _Z5foo_5v,@"STO_CUDA_ENTRY STV_DEFAULT"
_Z5foo_5v:
.text._Z5foo_5v:
[----:B------:R-:W0:Y:S01]  /*0000*/  LDC R1, c[0x0][0x37c] ;  /* 0x0000df00ff017b82 */ /* 0x000e220000000800 */
[----:B------:R-:W1:Y:S01]  /*0010*/  S2R R2, SR_LANEID ;  /* 0x0000000000027919 */ /* 0x000e620000000000 */
[----:B------:R-:W-:Y:S01]  /*0020*/  VOTEU.ANY UR6, UPT, PT ;  /* 0x0000000000067886 */ /* 0x000fe200038e0100 */
[----:B------:R-:W0:Y:S01]  /*0030*/  LDCU.64 UR4, c[0x0][0x358] ;  /* 0x00006b00ff0477ac */ /* 0x000e220008000a00 */
[----:B------:R-:W0:Y:S01]  /*0040*/  POPC R3, UR6 ;  /* 0x0000000600037d09 */ /* 0x000e220008000000 */
[----:B------:R-:W-:-:S06]  /*0050*/  UFLO.U32 UR7, UR6 ;  /* 0x00000006000772bd */ /* 0x000fcc00080e0000 */
[----:B-1----:R-:W-:-:S13]  /*0060*/  ISETP.EQ.U32.AND P0, PT, R2, UR7, PT ;  /* 0x0000000702007c0c */ /* 0x002fda000bf02070 */
[----:B0-----:R-:W-:Y:S01]  /*0070*/  @P0 ATOM.E.ADD.STRONG.GPU PT, RZ, desc[UR4][R0.64], R3 ;  /* 0x8000000300ff098a */ /* 0x001fe200081ef104 */
[----:B------:R-:W0:Y:S01]  /*0080*/  S2UR UR5, SR_CgaCtaId ;  /* 0x00000000000579c3 */ /* 0x000e220000008800 */
[----:B------:R-:W-:Y:S02]  /*0090*/  UMOV UR4, 0x400 ;  /* 0x0000040000047882 */ /* 0x000fe40000000000 */
[----:B0-----:R-:W-:-:S09]  /*00a0*/  ULEA UR4, UR5, UR4, 0x18 ;  /* 0x0000000405047291 */ /* 0x001fd2000f8ec0ff */
[----:B------:R-:W-:Y:S01]  /*00b0*/  ATOMS.POPC.INC.32 RZ, [UR4] ;  /* 0x00000000ffff7f8c */ /* 0x000fe2000d800004 */
[----:B------:R-:W-:Y:S05]  /*00c0*/  EXIT ;  /* 0x000000000000794d */ /* 0x000fea0003800000 */
.L_x_26:
        /* <DEDUP_REMOVED lines=11> */
.L_x_59:


//--------------------- .text._Z5foo_4v           --------------------------
	.section	.text._Z5foo_4v,"ax",@progbits
	.align	128
        .global         _Z5foo_4v
        .type           _Z5foo_4v,@function
        .size           _Z5foo_4v,(.L_x_60 - _Z5foo_4v)
        .other          _Z5foo_4v,@"STO_CUDA_ENTRY STV_DEFAULT"
_Z5foo_4v:
.text._Z5foo_4v:
[----:B------:R-:W-:Y:S01]  /*0000*/  LDC R1, c[0x0][0x37c] ;  /* 0x0000df00ff017b82 */ /* 0x000fe20000000800 */
[----:B------:R-:W0:Y:S07]  /*0010*/  S2R R0, SR_LANEID ;  /* 0x0000000000007919 */ /* 0x000e2e0000000000 */
[----:B------:R-:W1:Y:S01]  /*0020*/  LDC.64 R2, c[0x4][0x8] ;  /* 0x01000200ff027b82 */ /* 0x000e620000000a00 */
[----:B------:R-:W-:Y:S01]  /*0030*/  VOTEU.ANY UR6, UPT, PT ;  /* 0x0000000000067886 */ /* 0x000fe200038e0100 */
[----:B------:R-:W1:Y:S01]  /*0040*/  LDCU.64 UR4, c[0x0][0x358] ;  /* 0x00006b00ff0477ac */ /* 0x000e620008000a00 */
[----:B------:R-:W1:Y:S01]  /*0050*/  POPC R5, UR6 ;  /* 0x0000000600057d09 */ /* 0x000e620008000000 */
[----:B------:R-:W-:-:S06]  /*0060*/  UFLO.U32 UR7, UR6 ;  /* 0x00000006000772bd */ /* 0x000fcc00080e0000 */
[----:B0-----:R-:W-:-:S13]  /*0070*/  ISETP.EQ.U32.AND P0, PT, R0, UR7, PT ;  /* 0x0000000700007c0c */ /* 0x001fda000bf02070 */
[----:B-1----:R-:W-:Y:S01]  /*0080*/  @P0 REDG.E.ADD.STRONG.GPU desc[UR4][R2.64], R5 ;  /* 0x000000050200098e */ /* 0x002fe2000c12e104 */
[----:B------:R-:W0:Y:S01]  /*0090*/  S2UR UR5, SR_CgaCtaId ;  /* 0x00000000000579c3 */ /* 0x000e220000008800 */
[----:B------:R-:W-:Y:S02]  /*00a0*/  UMOV UR4, 0x400 ;  /* 0x0000040000047882 */ /* 0x000fe40000000000 */
[----:B0-----:R-:W-:-:S09]  /*00b0*/  ULEA UR4, UR5, UR4, 0x18 ;  /* 0x0000000405047291 */ /* 0x001fd2000f8ec0ff */
[----:B------:R-:W-:Y:S01]  /*00c0*/  ATOMS.POPC.INC.32 RZ, [UR4] ;  /* 0x00000000ffff7f8c */ /* 0x000fe2000d800004 */
[----:B------:R-:W-:Y:S05]  /*00d0*/  EXIT ;  /* 0x000000000000794d */ /* 0x000fea0003800000 */
.L_x_27:
        /* <DEDUP_REMOVED lines=10> */
.L_x_60:


//--------------------- .text._Z5foo_3v           --------------------------
	.section	.text._Z5foo_3v,"ax",@progbits
	.align	128
        .global         _Z5foo_3v
        .type           _Z5foo_3v,@function
        .size           _Z5foo_3v,(.L_x_61 - _Z5foo_3v)
        .other          _Z5foo_3v,@"STO_CUDA_ENTRY STV_DEFAULT"
_Z5foo_3v:
.text._Z5foo_3v:
[----:B------:R-:W-:Y:S08]  /*0000*/  LDC R1, c[0x0][0x37c] ;  /* 0x0000df00ff017b82 */ /* 0x000ff00000000800 */
[----:B------:R-:W0:Y:S01]  /*0010*/  S2UR UR5, SR_CgaCtaId ;  /* 0x00000000000579c3 */ /* 0x000e220000008800 */
[----:B------:R-:W-:Y:S02]  /*0020*/  UMOV UR4, 0x400 ;  /* 0x0000040000047882 */ /* 0x000fe40000000000 */
[----:B0-----:R-:W-:-:S09]  /*0030*/  ULEA UR4, UR5, UR4, 0x18 ;  /* 0x0000000405047291 */ /* 0x001fd2000f8ec0ff */
[----:B------:R-:W-:Y:S01]  /*0040*/  ATOMS.POPC.INC.32 RZ, [UR4] ;  /* 0x00000000ffff7f8c */ /* 0x000fe2000d800004 */
[----:B------:R-:W-:Y:S05]  /*0050*/  EXIT ;  /* 0x000000000000794d */ /* 0x000fea0003800000 */
.L_x_28:
        /* <DEDUP_REMOVED lines=10> */
.L_x_61:


//--------------------- .text._Z5foo_2v           --------------------------
	.section	.text._Z5foo_2v,"ax",@progbits
	.align	128
        .global         _Z5foo_2v
        .type           _Z5foo_2v,@function
        .size           _Z5foo_2v,(.L_x_62 - _Z5foo_2v)
        .other          _Z5foo_2v,@"STO_CUDA_ENTRY STV_DEFAULT"
_Z5foo_2v:
.text._Z5foo_2v:
        /* <DEDUP_REMOVED lines=17> */
[----:B0-----:R-:W-:Y:S02]  /*0110*/  IMAD.MOV.U32 R4, RZ, RZ, RZ ;  /* 0x000000ffff047224 */ /* 0x001fe400078e00ff */
[----:B-1----:R-:W-:-:S04]  /*0120*/  IMAD.MOV R9, RZ, RZ, -R5 ;  /* 0x000000ffff097224 */ /* 0x002fc800078e0a05 */
[----:B------:R-:W-:-:S04]  /*0130*/  IMAD R9, R9, R0, RZ ;  /* 0x0000000009097224 */ /* 0x000fc800078e02ff */
[----:B------:R-:W-:-:S06]  /*0140*/  IMAD.HI.U32 R8, R5, R9, R4 ;  /* 0x0000000905087227 */ /* 0x000fcc00078e0004 */
[----:B------:R-:W-:-:S05]  /*0150*/  IMAD.HI.U32 R5, R8, R7, RZ ;  /* 0x0000000708057227 */ /* 0x000fca00078e00ff */
[----:B------:R-:W-:-:S05]  /*0160*/  IADD3 R2, PT, PT, -R5, RZ, RZ ;  /* 0x000000ff05027210 */ /* 0x000fca0007ffe1ff */
[----:B------:R-:W-:-:S05]  /*0170*/  IMAD R7, R0, R2, R7 ;  /* 0x0000000200077224 */ /* 0x000fca00078e0207 */
[----:B------:R-:W-:-:S13]  /*0180*/  ISETP.GE.U32.AND P0, PT, R7, R0, PT ;  /* 0x000000000700720c */ /* 0x000fda0003f06070 */
[----:B------:R-:W-:Y:S02]  /*0190*/  @P0 IMAD.IADD R7, R7, 0x1, -R0 ;  /* 0x0000000107070824 */ /* 0x000fe400078e0a00 */
[----:B------:R-:W-:-:S03]  /*01a0*/  @P0 VIADD R5, R5, 0x1 ;  /* 0x0000000105050836 */ /* 0x000fc60000000000 */
[----:B------:R-:W-:-:S13]  /*01b0*/  ISETP.GE.U32.AND P1, PT, R7, R0, PT ;  /* 0x000000000700720c */ /* 0x000fda0003f26070 */
[----:B------:R-:W-:Y:S01]  /*01c0*/  @P1 VIADD R5, R5, 0x1 ;  /* 0x0000000105051836 */ /* 0x000fe20000000000 */
[----:B------:R-:W-:-:S04]  /*01d0*/  @!P2 LOP3.LUT R5, RZ, R0, RZ, 0x33, !PT ;  /* 0x00000000ff05a212 */ /* 0x000fc800078e33ff */
[----:B------:R-:W-:-:S04]  /*01e0*/  IADD3 R2, PT, PT, R6, R5, RZ ;  /* 0x0000000506027210 */ /* 0x000fc80007ffe0ff */
[C---:B------:R-:W-:Y:S02]  /*01f0*/  LOP3.LUT R4, R2.reuse, 0x3, RZ, 0xc0, !PT ;  /* 0x0000000302047812 */ /* 0x040fe400078ec0ff */
[----:B------:R-:W-:Y:S02]  /*0200*/  ISETP.GE.U32.AND P1, PT, R2, 0x3, PT ;  /* 0x000000030200780c */ /* 0x000fe40003f26070 */
[----:B------:R-:W-:-:S13]  /*0210*/  ISETP.NE.AND P0, PT, R4, 0x3, PT ;  /* 0x000000030400780c */ /* 0x000fda0003f05270 */
[----:B------:R-:W-:Y:S05]  /*0220*/  @!P0 BRA `(.L_x_32) ;  /* 0x0000000000408947 */ /* 0x000fea0003800000 */
[----:B------:R-:W0:Y:S01]  /*0230*/  S2R R5, SR_CgaCtaId ;  /* 0x0000000000057919 */ /* 0x000e220000008800 */
[----:B------:R-:W-:Y:S01]  /*0240*/  MOV R4, 0x400 ;  /* 0x0000040000047802 */ /* 0x000fe20000000f00 */
[----:B------:R-:W-:-:S04]  /*0250*/  VIADD R2, R2, 0x1 ;  /* 0x0000000102027836 */ /* 0x000fc80000000000 */
[----:B------:R-:W-:Y:S01]  /*0260*/  VIADD R4, R4, 0x10 ;  /* 0x0000001004047836 */ /* 0x000fe20000000000 */
[----:B------:R-:W-:-:S05]  /*0270*/  LOP3.LUT R2, R2, 0x3, RZ, 0xc0, !PT ;  /* 0x0000000302027812 */ /* 0x000fca00078ec0ff */
[----:B------:R-:W-:Y:S01]  /*0280*/  IMAD.MOV R6, RZ, RZ, -R2 ;  /* 0x000000ffff067224 */ /* 0x000fe200078e0a02 */
[----:B0-----:R-:W-:-:S04]  /*0290*/  LEA R4, R5, R4, 0x18 ;  /* 0x0000000405047211 */ /* 0x001fc800078ec0ff */
[----:B------:R-:W-:Y:S01]  /*02a0*/  LEA R5, R3, R4, 0x2 ;  /* 0x0000000403057211 */ /* 0x000fe200078e10ff */
[----:B------:R-:W-:-:S07]  /*02b0*/  IMAD R3, R2, R0, R3 ;  /* 0x0000000002037224 */ /* 0x000fce00078e0203 */
.L_x_33:
[----:B------:R-:W-:Y:S01]  /*02c0*/  VIADD R6, R6, 0x1 ;  /* 0x0000000106067836 */ /* 0x000fe20000000000 */
[----:B------:R0:W-:Y:S04]  /*02d0*/  ATOMS.POPC.INC.32 RZ, [R5+URZ] ;  /* 0x0000000005ff7f8c */ /* 0x0001e8000d8000ff */
[----:B------:R-:W-:Y:S01]  /*02e0*/  ISETP.NE.AND P0, PT, R6, RZ, PT ;  /* 0x000000ff0600720c */ /* 0x000fe20003f05270 */
[----:B-1----:R1:W-:Y:S01]  /*02f0*/  ATOMS.POPC.INC.32 RZ, [R4+URZ] ;  /* 0x0000000004ff7f8c */ /* 0x0023e2000d8000ff */
[----:B0-----:R-:W-:-:S03]  /*0300*/  IMAD R5, R0, 0x4, R5 ;  /* 0x0000000400057824 */ /* 0x001fc600078e0205 */
[----:B------:R1:W-:Y:S08]  /*0310*/  ATOMS.POPC.INC.32 RZ, [R4+URZ] ;  /* 0x0000000004ff7f8c */ /* 0x0003f0000d8000ff */
[----:B------:R-:W-:Y:S05]  /*0320*/  @P0 BRA `(.L_x_33) ;  /* 0xfffffffc00e40947 */ /* 0x000fea000383ffff */
.L_x_32:
[----:B------:R-:W-:Y:S05]  /*0330*/  BSYNC.RECONVERGENT B1 ;  /* 0x0000000000017941 */ /* 0x000fea0003800200 */
.L_x_31:
[----:B------:R-:W-:Y:S05]  /*0340*/  @!P1 BRA `(.L_x_30) ;  /* 0x0000000000609947 */ /* 0x000fea0003800000 */
[----:B------:R-:W0:Y:S01]  /*0350*/  S2R R5, SR_CgaCtaId ;  /* 0x0000000000057919 */ /* 0x000e220000008800 */
[----:B------:R-:W-:-:S05]  /*0360*/  MOV R2, 0x400 ;  /* 0x0000040000027802 */ /* 0x000fca0000000f00 */
[----:B------:R-:W-:-:S05]  /*0370*/  VIADD R2, R2, 0x10 ;  /* 0x0000001002027836 */ /* 0x000fca0000000000 */
[----:B0-----:R-:W-:-:S04]  /*0380*/  LEA R8, R5, R2, 0x18 ;  /* 0x0000000205087211 */ /* 0x001fc800078ec0ff */
[----:B------:R-:W-:-:S07]  /*0390*/  LEA R5, R3, R8, 0x2 ;  /* 0x0000000803057211 */ /* 0x000fce00078e10ff */
.L_x_34:
[C---:B------:R-:W-:Y:S01]  /*03a0*/  LEA R3, R0.reuse, R3, 0x2 ;  /* 0x0000000300037211 */ /* 0x040fe200078e10ff */
[C-C-:B--2---:R-:W-:Y:S01]  /*03b0*/  IMAD R2, R0.reuse, 0x4, R5.reuse ;  /* 0x0000000400027824 */ /* 0x144fe200078e0205 */
[----:B------:R0:W-:Y:S01]  /*03c0*/  ATOMS.POPC.INC.32 RZ, [R5+URZ] ;  /* 0x0000000005ff7f8c */ /* 0x0001e2000d8000ff */
[C-C-:B-1----:R-:W-:Y:S01]  /*03d0*/  IMAD R4, R0.reuse, 0x8, R5.reuse ;  /* 0x0000000800047824 */ /* 0x142fe200078e0205 */
[----:B------:R-:W-:Y:S01]  /*03e0*/  ISETP.GE.U32.AND P0, PT, R3, 0x40, PT ;  /* 0x000000400300780c */ /* 0x000fe20003f06070 */
[C-C-:B------:R-:W-:Y:S01]  /*03f0*/  IMAD R6, R0.reuse, 0xc, R5.reuse ;  /* 0x0000000c00067824 */ /* 0x140fe200078e0205 */
[----:B------:R2:W-:Y:S04]  /*0400*/  ATOMS.POPC.INC.32 RZ, [R8+URZ] ;  /* 0x0000000008ff7f8c */ /* 0x0005e8000d8000ff */
[----:B------:R2:W-:Y:S01]  /*0410*/  ATOMS.POPC.INC.32 RZ, [R8+URZ] ;  /* 0x0000000008ff7f8c */ /* 0x0005e2000d8000ff */
[----:B0-----:R-:W-:-:S03]  /*0420*/  IMAD R5, R0, 0x10, R5 ;  /* 0x0000001000057824 */ /* 0x001fc600078e0205 */
[----:B------:R2:W-:Y:S04]  /*0430*/  ATOMS.POPC.INC.32 RZ, [R2+URZ] ;  /* 0x0000000002ff7f8c */ /* 0x0005e8000d8000ff */
[----:B------:R2:W-:Y:S04]  /*0440*/  ATOMS.POPC.INC.32 RZ, [R8+URZ] ;  /* 0x0000000008ff7f8c */ /* 0x0005e8000d8000ff */
[----:B------:R2:W-:Y:S04]  /*0450*/  ATOMS.POPC.INC.32 RZ, [R8+URZ] ;  /* 0x0000000008ff7f8c */ /* 0x0005e8000d8000ff */
[----:B------:R2:W-:Y:S04]  /*0460*/  ATOMS.POPC.INC.32 RZ, [R4+URZ] ;  /* 0x0000000004ff7f8c */ /* 0x0005e8000d8000ff */
[----:B------:R2:W-:Y:S04]  /*0470*/  ATOMS.POPC.INC.32 RZ, [R8+URZ] ;  /* 0x0000000008ff7f8c */ /* 0x0005e8000d8000ff */
[----:B------:R2:W-:Y:S04]  /*0480*/  ATOMS.POPC.INC.32 RZ, [R8+URZ] ;  /* 0x0000000008ff7f8c */ /* 0x0005e8000d8000ff */
[----:B------:R2:W-:Y:S04]  /*0490*/  ATOMS.POPC.INC.32 RZ, [R6+URZ] ;  /* 0x0000000006ff7f8c */ /* 0x0005e8000d8000ff */
[----:B------:R2:W-:Y:S04]  /*04a0*/  ATOMS.POPC.INC.32 RZ, [R8+URZ] ;  /* 0x0000000008ff7f8c */ /* 0x0005e8000d8000ff */
[----:B------:R2:W-:Y:S01]  /*04b0*/  ATOMS.POPC.INC.32 RZ, [R8+URZ] ;  /* 0x0000000008ff7f8c */ /* 0x0005e2000d8000ff */
[----:B------:R-:W-:Y:S05]  /*04c0*/  @!P0 BRA `(.L_x_34) ;  /* 0xfffffffc00b48947 */ /* 0x000fea000383ffff */
.L_x_30:
[----:B------:R-:W-:Y:S05]  /*04d0*/  BSYNC.RECONVERGENT B0 ;  /* 0x0000000000007941 */ /* 0x000fea0003800200 */
.L_x_29:
[----:B------:R-:W0:Y:S01]  /*04e0*/  S2UR UR5, SR_CgaCtaId ;  /* 0x00000000000579c3 */ /* 0x000e220000008800 */
[----:B------:R-:W-:Y:S02]  /*04f0*/  UMOV UR4, 0x400 ;  /* 0x0000040000047882 */ /* 0x000fe40000000000 */
[----:B0-----:R-:W-:-:S09]  /*0500*/  ULEA UR4, UR5, UR4, 0x18 ;  /* 0x0000000405047291 */ /* 0x001fd2000f8ec0ff */
[----:B------:R-:W-:Y:S04]  /*0510*/  ATOMS.POPC.INC.32 RZ, [UR4] ;  /* 0x00000000ffff7f8c */ /* 0x000fe8000d800004 */
[----:B------:R-:W-:Y:S04]  /*0520*/  ATOMS.POPC.INC.32 RZ, [UR4] ;  /* 0x00000000ffff7f8c */ /* 0x000fe8000d800004 */
[----:B------:R-:W-:Y:S01]  /*0530*/  ATOMS.POPC.INC.32 RZ, [UR4] ;  /* 0x00000000ffff7f8c */ /* 0x000fe2000d800004 */
[----:B------:R-:W-:Y:S05]  /*0540*/  EXIT ;  /* 0x000000000000794d */ /* 0x000fea0003800000 */
.L_x_35:
        /* <DEDUP_REMOVED lines=11> */
.L_x_62:


//--------------------- .text._Z3foov             --------------------------
	.section	.text._Z3foov,"ax",@progbits
	.align	128
        .global         _Z3foov
        .type           _Z3foov,@function
        .size           _Z3foov,(.L_x_63 - _Z3foov)
        .other          _Z3foov,@"STO_CUDA_ENTRY STV_DEFAULT"
_Z3foov:
.text._Z3foov:
        /* <DEDUP_REMOVED lines=44> */
.L_x_40:
[----:B------:R-:W-:Y:S01]  /*02c0*/  VIADD R6, R6, 0x1 ;  /* 0x0000000106067836 */ /* 0x000fe20000000000 */
[----:B------:R0:W-:Y:S04]  /*02d0*/  ATOMS.POPC.INC.32 RZ, [R5+URZ] ;  /* 0x0000000005ff7f8c */ /* 0x0001e8000d8000ff */
[----:B------:R-:W-:Y:S01]  /*02e0*/  ISETP.NE.AND P0, PT, R6, RZ, PT ;  /* 0x000000ff0600720c */ /* 0x000fe20003f05270 */
[----:B------:R1:W-:Y:S01]  /*02f0*/  ATOMS.POPC.INC.32 RZ, [R4+URZ] ;  /* 0x0000000004ff7f8c */ /* 0x0003e2000d8000ff */
[----:B0-----:R-:W-:-:S11]  /*0300*/  IMAD R5, R0, 0x4, R5 ;  /* 0x0000000400057824 */ /* 0x001fd600078e0205 */
[----:B-1----:R-:W-:Y:S05]  /*0310*/  @P0 BRA `(.L_x_40) ;  /* 0xfffffffc00e80947 */ /* 0x002fea000383ffff */
.L_x_39:
[----:B------:R-:W-:Y:S05]  /*0320*/  BSYNC.RECONVERGENT B1 ;  /* 0x0000000000017941 */ /* 0x000fea0003800200 */
.L_x_38:
[----:B------:R-:W-:Y:S05]  /*0330*/  @!P1 BRA `(.L_x_37) ;  /* 0x0000000000509947 */ /* 0x000fea0003800000 */
[----:B------:R-:W0:Y:S01]  /*0340*/  S2R R5, SR_CgaCtaId ;  /* 0x0000000000057919 */ /* 0x000e220000008800 */
[----:B------:R-:W-:-:S05]  /*0350*/  MOV R2, 0x400 ;  /* 0x0000040000027802 */ /* 0x000fca0000000f00 */
[----:B------:R-:W-:-:S05]  /*0360*/  VIADD R2, R2, 0x10 ;  /* 0x0000001002027836 */ /* 0x000fca0000000000 */
[----:B0-----:R-:W-:-:S04]  /*0370*/  LEA R8, R5, R2, 0x18 ;  /* 0x0000000205087211 */ /* 0x001fc800078ec0ff */
[----:B------:R-:W-:-:S07]  /*0380*/  LEA R5, R3, R8, 0x2 ;  /* 0x0000000803057211 */ /* 0x000fce00078e10ff */
.L_x_41:
[C---:B------:R-:W-:Y:S01]  /*0390*/  LEA R3, R0.reuse, R3, 0x2 ;  /* 0x0000000300037211 */ /* 0x040fe200078e10ff */
[C-C-:B-1----:R-:W-:Y:S01]  /*03a0*/  IMAD R2, R0.reuse, 0x4, R5.reuse ;  /* 0x0000000400027824 */ /* 0x142fe200078e0205 */
[----:B------:R0:W-:Y:S01]  /*03b0*/  ATOMS.POPC.INC.32 RZ, [R5+URZ] ;  /* 0x0000000005ff7f8c */ /* 0x0001e2000d8000ff */
[C-C-:B------:R-:W-:Y:S01]  /*03c0*/  IMAD R4, R0.reuse, 0x8, R5.reuse ;  /* 0x0000000800047824 */ /* 0x140fe200078e0205 */
        /* <DEDUP_REMOVED lines=9> */
[----:B------:R1:W-:Y:S01]  /*0460*/  ATOMS.POPC.INC.32 RZ, [R8+URZ] ;  /* 0x0000000008ff7f8c */ /* 0x0003e2000d8000ff */
[----:B------:R-:W-:Y:S05]  /*0470*/  @!P0 BRA `(.L_x_41) ;  /* 0xfffffffc00c48947 */ /* 0x000fea000383ffff */
.L_x_37:
[----:B------:R-:W-:Y:S05]  /*0480*/  BSYNC.RECONVERGENT B0 ;  /* 0x0000000000007941 */ /* 0x000fea0003800200 */
.L_x_36:
[----:B------:R-:W0:Y:S01]  /*0490*/  S2UR UR5, SR_CgaCtaId ;  /* 0x00000000000579c3 */ /* 0x000e220000008800 */
[----:B------:R-:W-:Y:S02]  /*04a0*/  UMOV UR4, 0x400 ;  /* 0x0000040000047882 */ /* 0x000fe40000000000 */
[----:B0-----:R-:W-:-:S09]  /*04b0*/  ULEA UR4, UR5, UR4, 0x18 ;  /* 0x0000000405047291 */ /* 0x001fd2000f8ec0ff */
[----:B------:R-:W-:Y:S01]  /*04c0*/  ATOMS.POPC.INC.32 RZ, [UR4] ;  /* 0x00000000ffff7f8c */ /* 0x000fe2000d800004 */
[----:B------:R-:W-:Y:S05]  /*04d0*/  EXIT ;  /* 0x000000000000794d */ /* 0x000fea0003800000 */
.L_x_42:
        /* <DEDUP_REMOVED lines=10> */
.L_x_63:


//--------------------- .text._Z4testIdEvPT_      --------------------------
	.section	.text._Z4testIdEvPT_,"ax",@progbits
	.align	128
        .global         _Z4testIdEvPT_
        .type           _Z4testIdEvPT_,@function
        .size           _Z4testIdEvPT_,(.L_x_64 - _Z4testIdEvPT_)
        .other          _Z4testIdEvPT_,@"STO_CUDA_ENTRY STV_DEFAULT"
_Z4testIdEvPT_:
.text._Z4testIdEvPT_:
[----:B------:R-:W-:Y:S01]  /*0000*/  LDC R1, c[0x0][0x37c] ;  /* 0x0000df00ff017b82 */ /* 0x000fe20000000800 */
[----:B------:R-:W0:Y:S07]  /*0010*/  S2R R2, SR_TID.X ;  /* 0x0000000000027919 */ /* 0x000e2e0000002100 */
[----:B------:R-:W1:Y:S01]  /*0020*/  LDC.64 R4, c[0x0][0x380] ;  /* 0x0000e000ff047b82 */ /* 0x000e620000000a00 */
[----:B------:R-:W1:Y:S01]  /*0030*/  LDCU.64 UR4, c[0x0][0x358] ;  /* 0x00006b00ff0477ac */ /* 0x000e620008000a00 */
[----:B0-----:R-:W1:Y:S02]  /*0040*/  I2F.F64.U32 R2, R2 ;  /* 0x0000000200027312 */ /* 0x001e640000201800 */
[----:B-1----:R-:W-:Y:S01]  /*0050*/  REDG.E.ADD.F64.RN.STRONG.GPU desc[UR4][R4.64], R2 ;  /* 0x00000002040079a6 */ /* 0x002fe2000c12ff04 */
[----:B------:R-:W-:Y:S05]  /*0060*/  EXIT ;  /* 0x000000000000794d */ /* 0x000fea0003800000 */
.L_x_43:
        /* <DEDUP_REMOVED lines=9> */
.L_x_64:


//--------------------- .text._Z4testIfEvPT_      --------------------------
	.section	.text._Z4testIfEvPT_,"ax",@progbits
	.align	128
        .global         _Z4testIfEvPT_
        .type           _Z4testIfEvPT_,@function
        .size           _Z4testIfEvPT_,(.L_x_65 - _Z4testIfEvPT_)
        .other          _Z4testIfEvPT_,@"STO_CUDA_ENTRY STV_DEFAULT"
_Z4testIfEvPT_:
.text._Z4testIfEvPT_:
[----:B------:R-:W-:Y:S01]  /*0000*/  LDC R1, c[0x0][0x37c] ;  /* 0x0000df00ff017b82 */ /* 0x000fe20000000800 */
[----:B------:R-:W0:Y:S01]  /*0010*/  S2R R7, SR_TID.X ;  /* 0x0000000000077919 */ /* 0x000e220000002100 */
[----:B------:R-:W1:Y:S06]  /*0020*/  LDCU.64 UR4, c[0x0][0x380] ;  /* 0x00007000ff0477ac */ /* 0x000e6c0008000a00 */
[----:B------:R-:W2:Y:S01]  /*0030*/  LDC.64 R2, c[0x0][0x380] ;  /* 0x0000e000ff027b82 */ /* 0x000ea20000000a00 */
[----:B------:R-:W2:Y:S01]  /*0040*/  LDCU.64 UR6, c[0x0][0x358] ;  /* 0x00006b00ff0677ac */ /* 0x000ea20008000a00 */
[----:B-1----:R-:W-:-:S04]  /*0050*/  UIADD3 UR4, UP0, UPT, UR4, 0x8, URZ ;  /* 0x0000000804047890 */ /* 0x002fc8000ff1e0ff */
[----:B------:R-:W-:Y:S02]  /*0060*/  UIADD3.X UR5, UPT, UPT, URZ, UR5, URZ, UP0, !UPT ;  /* 0x00000005ff057290 */ /* 0x000fe400087fe4ff */
[----:B------:R-:W-:-:S04]  /*0070*/  IMAD.U32 R4, RZ, RZ, UR4 ;  /* 0x00000004ff047e24 */ /* 0x000fc8000f8e00ff */
[----:B------:R-:W-:Y:S02]  /*0080*/  MOV R5, UR5 ;  /* 0x0000000500057c02 */ /* 0x000fe40008000f00 */
[----:B0-----:R-:W-:-:S05]  /*0090*/  I2FP.F32.U32 R7, R7 ;  /* 0x0000000700077245 */ /* 0x001fca0000201000 */
[----:B--2---:R-:W-:Y:S04]  /*00a0*/  REDG.E.ADD.F32.FTZ.RN.STRONG.GPU desc[UR6][R2.64], R7 ;  /* 0x00000007020079a6 */ /* 0x004fe8000c12f306 */
[----:B------:R-:W-:Y:S01]  /*00b0*/  ATOMG.E.EXCH.STRONG.GPU PT, RZ, desc[UR6][R4.64], R7 ;  /* 0x8000000704ff79a8 */ /* 0x000fe2000c1ef106 */
[----:B------:R-:W-:Y:S05]  /*00c0*/  EXIT ;  /* 0x000000000000794d */ /* 0x000fea0003800000 */
.L_x_44:
        /* <DEDUP_REMOVED lines=11> */
.L_x_65:


//--------------------- .text._Z4testIyEvPT_      --------------------------
	.section	.text._Z4testIyEvPT_,"ax",@progbits
	.align	128
        .global         _Z4testIyEvPT_
        .type           _Z4testIyEvPT_,@function
        .size           _Z4testIyEvPT_,(.L_x_66 - _Z4testIyEvPT_)
        .other          _Z4testIyEvPT_,@"STO_CUDA_ENTRY STV_DEFAULT"
_Z4testIyEvPT_:
.text._Z4testIyEvPT_:
[----:B------:R-:W-:Y:S01]  /*0000*/  LDC R1, c[0x0][0x37c] ;  /* 0x0000df00ff017b82 */ /* 0x000fe20000000800 */
[----:B------:R-:W0:Y:S01]  /*0010*/  S2R R10, SR_TID.X ;  /* 0x00000000000a7919 */ /* 0x000e220000002100 */
[----:B------:R-:W1:Y:S06]  /*0020*/  LDCU.64 UR4, c[0x0][0x380] ;  /* 0x00007000ff0477ac */ /* 0x000e6c0008000a00 */
[----:B------:R-:W2:Y:S01]  /*0030*/  LDC.64 R2, c[0x0][0x380] ;  /* 0x0000e000ff027b82 */ /* 0x000ea20000000a00 */
[----:B------:R-:W-:Y:S01]  /*0040*/  HFMA2 R11, -RZ, RZ, 0, 0 ;  /* 0x00000000ff0b7431 */ /* 0x000fe200000001ff */
[----:B------:R-:W2:Y:S01]  /*0050*/  LDCU.64 UR6, c[0x0][0x358] ;  /* 0x00006b00ff0677ac */ /* 0x000ea20008000a00 */
[----:B-1----:R-:W-:-:S04]  /*0060*/  UIADD3 UR4, UP0, UPT, UR4, 0x10, URZ ;  /* 0x0000001004047890 */ /* 0x002fc8000ff1e0ff */
[----:B------:R-:W-:Y:S02]  /*0070*/  UIADD3.X UR5, UPT, UPT, URZ, UR5, URZ, UP0, !UPT ;  /* 0x00000005ff057290 */ /* 0x000fe400087fe4ff */
[----:B------:R-:W-:-:S04]  /*0080*/  IMAD.U32 R4, RZ, RZ, UR4 ;  /* 0x00000004ff047e24 */ /* 0x000fc8000f8e00ff */
[----:B------:R-:W-:Y:S02]  /*0090*/  MOV R5, UR5 ;  /* 0x0000000500057c02 */ /* 0x000fe40008000f00 */
[----:B0-----:R-:W-:Y:S01]  /*00a0*/  IADD3 R8, P0, PT, R10, -0x1, RZ ;  /* 0xffffffff0a087810 */ /* 0x001fe20007f1e0ff */
[----:B--2---:R-:W-:Y:S04]  /*00b0*/  REDG.E.ADD.64.STRONG.GPU desc[UR6][R2.64], R10 ;  /* 0x0000000a0200798e */ /* 0x004fe8000c12e506 */
[----:B------:R-:W-:Y:S01]  /*00c0*/  IMAD.X R9, RZ, RZ, -0x1, P0 ;  /* 0xffffffffff097424 */ /* 0x000fe200000e06ff */
[----:B------:R-:W-:Y:S04]  /*00d0*/  ATOMG.E.EXCH.64.STRONG.GPU PT, RZ, desc[UR6][R4.64], R10 ;  /* 0x8000000a04ff79a8 */ /* 0x000fe8000c1ef506 */
[----:B------:R-:W-:Y:S01]  /*00e0*/  ATOMG.E.CAS.64.STRONG.GPU PT, RZ, [R4+0x28], R8, R10 ;  /* 0x0000280804ff73a9 */ /* 0x000fe200001ee50a */
[----:B------:R-:W-:Y:S05]  /*00f0*/  EXIT ;  /* 0x000000000000794d */ /* 0x000fea0003800000 */
.L_x_45:
        /* <DEDUP_REMOVED lines=16> */
.L_x_66:


//--------------------- .nv.shared._Z4testIjEvPT_ --------------------------
	.section	.nv.shared._Z4testIjEvPT_,"aw",@nobits
	.sectionflags	@""
	.align	16
	.zero		1024


//--------------------- .nv.shared.reserved.0     --------------------------
	.section	.nv.shared.reserved.0,"aw",@nobits
	.weak		__nv_reservedSMEM_offset_0_alias
	.size		__nv_reservedSMEM_offset_0_alias, 0, 64
	.other		__nv_reservedSMEM_offset_0_alias,@"STO_CUDA_RESERVED_SHARED STV_DEFAULT"
__nv_reservedSMEM_offset_0_alias:
	.zero		0
	.zero		64


//--------------------- .nv.global                --------------------------
	.section	.nv.global,"aw",@nobits
	.align	4
.nv.global:
	.type		g_mutex,@object
	.size		g_mutex,(d_error - g_mutex)
g_mutex:
	.zero		4
	.type		d_error,@object
	.size		d_error,(dmem - d_error)
d_error:
	.zero		4
	.type		dmem,@object
	.size		dmem,(.L_1 - dmem)
dmem:
	.zero		400
.L_1:


//--------------------- .nv.shared._Z4testIiEvPT_ --------------------------
	.section	.nv.shared._Z4testIiEvPT_,"aw",@nobits
	.sectionflags	@""
	.align	16
	.zero		1024


//--------------------- .nv.shared._Z13atomicInc_foov --------------------------
	.section	.nv.shared._Z13atomicInc_foov,"aw",@nobits
	.sectionflags	@""
	.align	16
.nv.shared._Z13atomicInc_foov:
	.zero		1040


//--------------------- .nv.shared._Z18histogram256Kernelv --------------------------
	.section	.nv.shared._Z18histogram256Kernelv,"aw",@nobits
	.sectionflags	@""
	.align	16
.nv.shared._Z18histogram256Kernelv:
	.zero		1424


//--------------------- .nv.shared._Z26vlc_encode_kernel_sm64huffv --------------------------
	.section	.nv.shared._Z26vlc_encode_kernel_sm64huffv,"aw",@nobits
	.sectionflags	@""
	.align	16
	.zero		1024


//--------------------- .nv.shared._Z10mykernel_1PhlPj --------------------------
	.section	.nv.shared._Z10mykernel_1PhlPj,"aw",@nobits
	.sectionflags	@""
	.align	16
.nv.shared._Z10mykernel_1PhlPj:
	.zero		2048


//--------------------- .nv.shared._Z8mykernelPj  --------------------------
	.section	.nv.shared._Z8mykernelPj,"aw",@nobits
	.sectionflags	@""
	.align	16
	.zero		1024


//--------------------- .nv.shared._Z1kv          --------------------------
	.section	.nv.shared._Z1kv,"aw",@nobits
	.sectionflags	@""
	.align	16
	.zero		1024


//--------------------- .nv.shared._Z8kernel_2Pj  --------------------------
	.section	.nv.shared._Z8kernel_2Pj,"aw",@nobits
	.sectionflags	@""
	.align	16
	.zero		1024


//--------------------- .nv.shared._Z8kernel_1Pj  --------------------------
	.section	.nv.shared._Z8kernel_1Pj,"aw",@nobits
	.sectionflags	@""
	.align	16
	.zero		1024


//--------------------- .nv.shared._Z6kernelPj    --------------------------
	.section	.nv.shared._Z6kernelPj,"aw",@nobits
	.sectionflags	@""
	.align	16
	.zero		1024


//--------------------- .nv.shared._Z5foo_7i      --------------------------
	.section	.nv.shared._Z5foo_7i,"aw",@nobits
	.sectionflags	@""
	.align	16
	.zero		1024


//--------------------- .nv.shared._Z5foo_6v      --------------------------
	.section	.nv.shared._Z5foo_6v,"aw",@nobits
	.sectionflags	@""
	.align	16
	.zero		1024


//--------------------- .nv.shared._Z5foo_5v      --------------------------
	.section	.nv.shared._Z5foo_5v,"aw",@nobits
	.sectionflags	@""
	.align	16
	.zero		1024


//--------------------- .nv.shared._Z5foo_4v      --------------------------
	.section	.nv.shared._Z5foo_4v,"aw",@nobits
	.sectionflags	@""
	.align	16
	.zero		1024


//--------------------- .nv.shared._Z5foo_3v      --------------------------
	.section	.nv.shared._Z5foo_3v,"aw",@nobits
	.sectionflags	@""
	.align	16
.nv.shared._Z5foo_3v:
	.zero		1040


//--------------------- .nv.shared._Z5foo_2v      --------------------------
	.section	.nv.shared._Z5foo_2v,"aw",@nobits
	.sectionflags	@""
	.align	16
.nv.shared._Z5foo_2v:
	.zero		1040


//--------------------- .nv.shared._Z3foov        --------------------------
	.section	.nv.shared._Z3foov,"aw",@nobits
	.sectionflags	@""
	.align	16
.nv.shared._Z3foov:
	.zero		1040


//--------------------- .nv.shared._Z4testIdEvPT_ --------------------------
	.section	.nv.shared._Z4testIdEvPT_,"aw",@nobits
	.sectionflags	@""
	.align	16
	.zero		1024


//--------------------- .nv.shared._Z4testIfEvPT_ --------------------------
	.section	.nv.shared._Z4testIfEvPT_,"aw",@nobits
	.sectionflags	@""
	.align	16
	.zero		1024


//--------------------- .nv.shared._Z4testIyEvPT_ --------------------------
	.section	.nv.shared._Z4testIyEvPT_,"aw",@nobits
	.sectionflags	@""
	.align	16
	.zero		1024


//--------------------- .nv.constant0._Z4testIjEvPT_ --------------------------
	.section	.nv.constant0._Z4testIjEvPT_,"a",@progbits
	.sectionflags	@""
	.align	4
.nv.constant0._Z4testIjEvPT_:
	.zero		904


//--------------------- .nv.constant0._Z4testIiEvPT_ --------------------------
	.section	.nv.constant0._Z4testIiEvPT_,"a",@progbits
	.sectionflags	@""
	.align	4
.nv.constant0._Z4testIiEvPT_:
	.zero		904


//--------------------- .nv.constant0._Z13atomicInc_foov --------------------------
	.section	.nv.constant0._Z13atomicInc_foov,"a",@progbits
	.sectionflags	@""
	.align	4
.nv.constant0._Z13atomicInc_foov:
	.zero		896


//--------------------- .nv.constant0._Z18histogram256Kernelv --------------------------
	.section	.nv.constant0._Z18histogram256Kernelv,"a",@progbits
	.sectionflags	@""
	.align	4
.nv.constant0._Z18histogram256Kernelv:
	.zero		896


//--------------------- .nv.constant0._Z26vlc_encode_kernel_sm64huffv --------------------------
	.section	.nv.constant0._Z26vlc_encode_kernel_sm64huffv,"a",@progbits
	.sectionflags	@""
	.align	4
.nv.constant0._Z26vlc_encode_kernel_sm64huffv:
	.zero		896


//--------------------- .nv.constant0._Z10mykernel_1PhlPj --------------------------
	.section	.nv.constant0._Z10mykernel_1PhlPj,"a",@progbits
	.sectionflags	@""
	.align	4
.nv.constant0._Z10mykernel_1PhlPj:
	.zero		920


//--------------------- .nv.constant0._Z8mykernelPj --------------------------
	.section	.nv.constant0._Z8mykernelPj,"a",@progbits
	.sectionflags	@""
	.align	4
.nv.constant0._Z8mykernelPj:
	.zero		904


//--------------------- .nv.constant0._Z1kv       --------------------------
	.section	.nv.constant0._Z1kv,"a",@progbits
	.sectionflags	@""
	.align	4
.nv.constant0._Z1kv:
	.zero		896


//--------------------- .nv.constant0._Z8kernel_2Pj --------------------------
	.section	.nv.constant0._Z8kernel_2Pj,"a",@progbits
	.sectionflags	@""
	.align	4
.nv.constant0._Z8kernel_2Pj:
	.zero		904


//--------------------- .nv.constant0._Z8kernel_1Pj --------------------------
	.section	.nv.constant0._Z8kernel_1Pj,"a",@progbits
	.sectionflags	@""
	.align	4
.nv.constant0._Z8kernel_1Pj:
	.zero		904


//--------------------- .nv.constant0._Z6kernelPj --------------------------
	.section	.nv.constant0._Z6kernelPj,"a",@progbits
	.sectionflags	@""
	.align	4
.nv.constant0._Z6kernelPj:
	.zero		904


//--------------------- .nv.constant0._Z5foo_7i   --------------------------
	.section	.nv.constant0._Z5foo_7i,"a",@progbits
	.sectionflags	@""
	.align	4
.nv.constant0._Z5foo_7i:
	.zero		900


//--------------------- .nv.constant0._Z5foo_6v   --------------------------
	.section	.nv.constant0._Z5foo_6v,"a",@progbits
	.sectionflags	@""
	.align	4
.nv.constant0._Z5foo_6v:
	.zero		896


//--------------------- .nv.constant0._Z5foo_5v   --------------------------
	.section	.nv.constant0._Z5foo_5v,"a",@progbits
	.sectionflags	@""
	.align	4
.nv.constant0._Z5foo_5v:
	.zero		896


//--------------------- .nv.constant0._Z5foo_4v   --------------------------
	.section	.nv.constant0._Z5foo_4v,"a",@progbits
	.sectionflags	@""
	.align	4
.nv.constant0._Z5foo_4v:
	.zero		896


//--------------------- .nv.constant0._Z5foo_3v   --------------------------
	.section	.nv.constant0._Z5foo_3v,"a",@progbits
	.sectionflags	@""
	.align	4
.nv.constant0._Z5foo_3v:
	.zero		896


//--------------------- .nv.constant0._Z5foo_2v   --------------------------
	.section	.nv.constant0._Z5foo_2v,"a",@progbits
	.sectionflags	@""
	.align	4
.nv.constant0._Z5foo_2v:
	.zero		896


//--------------------- .nv.constant0._Z3foov     --------------------------
	.section	.nv.constant0._Z3foov,"a",@progbits
	.sectionflags	@""
	.align	4
.nv.constant0._Z3foov:
	.zero		896


//--------------------- .nv.constant0._Z4testIdEvPT_ --------------------------
	.section	.nv.constant0._Z4testIdEvPT_,"a",@progbits
	.sectionflags	@""
	.align	4
.nv.constant0._Z4testIdEvPT_:
	.zero		904


//--------------------- .nv.constant0._Z4testIfEvPT_ --------------------------
	.section	.nv.constant0._Z4testIfEvPT_,"a",@progbits
	.sectionflags	@""
	.align	4
.nv.constant0._Z4testIfEvPT_:
	.zero		904


//--------------------- .nv.constant0._Z4testIyEvPT_ --------------------------
	.section	.nv.constant0._Z4testIyEvPT_,"a",@progbits
	.sectionflags	@""
	.align	4
.nv.constant0._Z4testIyEvPT_:
	.zero		904


//--------------------- SYMBOLS --------------------------

	.type		.nv.reservedSmem.offset0,@object
	.size		.nv.reservedSmem.offset0,0x4
	.type		.nv.reservedSmem.cap,@object
	.size		.nv.reservedSmem.cap,0x4
